// auto-generated by cutlass_sweep.gemm — config: {"arch": "sm_90", "cluster_m": 1, "cluster_n": 2, "dtype": "e4m3", "stages": 5, "tile_k": 64, "tile_m": 64, "tile_n": 64}
#include "cutlass/cutlass.h"
#include "cutlass/gemm/collective/collective_builder.hpp"
#include "cutlass/gemm/device/gemm_universal_adapter.h"
#include "cutlass/gemm/kernel/gemm_universal.hpp"
#include "cutlass/epilogue/collective/collective_builder.hpp"

using ElemA = cutlass::float_e4m3_t;
using ElemB = cutlass::float_e4m3_t;
using ElemCD = cutlass::float_e4m3_t;
using Acc  = float;
using TileShape    = cute::Shape<cute::_64, cute::_64, cute::_64>;
using ClusterShape = cute::Shape<cute::_1, cute::_2, cute::_1>;

using CollectiveEpilogue = typename cutlass::epilogue::collective::CollectiveBuilder<
    cutlass::arch::Sm90, cutlass::arch::OpClassTensorOp,
    TileShape, ClusterShape,
    cutlass::epilogue::collective::EpilogueTileAuto,
    Acc, Acc,
    ElemCD, cutlass::layout::RowMajor, 128 / cutlass::sizeof_bits<ElemCD>::value,
    ElemCD, cutlass::layout::RowMajor, 128 / cutlass::sizeof_bits<ElemCD>::value,
    cutlass::epilogue::collective::EpilogueScheduleAuto
  >::CollectiveOp;

using CollectiveMainloop = typename cutlass::gemm::collective::CollectiveBuilder<
    cutlass::arch::Sm90, cutlass::arch::OpClassTensorOp,
    ElemA, cutlass::layout::RowMajor, 128 / cutlass::sizeof_bits<ElemA>::value,
    ElemB, cutlass::layout::ColumnMajor, 128 / cutlass::sizeof_bits<ElemB>::value,
    Acc,
    TileShape, ClusterShape,
    cutlass::gemm::collective::StageCount<5>,
    cutlass::gemm::collective::KernelScheduleAuto
  >::CollectiveOp;

using GemmKernel = cutlass::gemm::kernel::GemmUniversal<
    cute::Shape<int,int,int,int>,
    CollectiveMainloop,
    CollectiveEpilogue
>;
using Gemm = cutlass::gemm::device::GemmUniversalAdapter<GemmKernel>;

// Force the device kernel symbol into the cubin without needing a host main.
auto* _anchor = &cutlass::device_kernel<GemmKernel>;


// ===== COMPILED SASS (sm_90a) =====

	.target	sm_90a

	.elftype	@"ET_EXEC"


//--------------------- .note.nv.tkinfo           --------------------------
	.section	.note.nv.tkinfo,"",@"SHT_NOTE"
	.sectionflags	@"SHF_NOTE_NV_TKINFO"
	.tkinfo
        /*0018*/ 	.word	0x00000002
        /*0030*/ 	.string	""
        /*0030*/ 	.string	"ptxas"
        /*0030*/ 	.string	"Cuda compilation tools, release 13.0, V13.0.88"
        /*0030*/ 	.string	"Build cuda_13.0.r13.0/compiler.36424714_0"
        /*0030*/ 	.string	"-arch sm_90a -m 64 "



//--------------------- .note.nv.cuinfo           --------------------------
	.section	.note.nv.cuinfo,"",@"SHT_NOTE"
	.sectionflags	@"SHF_NOTE_NV_CUINFO"
        /*0018*/ 	.short	0x0002
        /*001a*/ 	.short	0x005a
        /*001c*/ 	.short	0x0082
	.zero		2


//--------------------- .nv.info                  --------------------------
	.section	.nv.info,"",@"SHT_CUDA_INFO"
	.align	4


	//----- nvinfo : EIATTR_REGCOUNT
	.align		4
        /*0000*/ 	.byte	0x04, 0x2f
        /*0002*/ 	.short	(.L_12 - .L_11)
	.align		4
.L_11:
        /*0004*/ 	.word	index@(_ZN7cutlass13device_kernelINS_4gemm6kernel13GemmUniversalIN4cute5tupleIJiiiiEEENS1_10collective13CollectiveMmaINS1_37MainloopSm90TmaGmmaWarpSpecializedFP8ILi5ENS5_IJNS4_1CILi1EEENSA_ILi2EEESB_EEENS1_32KernelTmaWarpSpecializedPingpongEEENS5_IJNSA_ILi64EEESG_SG_EEENS_12float_e4m3_tENS5_IJlSB_lEEESI_SJ_NS4_8TiledMMAINS4_8MMA_AtomIJNS4_4SM904GMMA30MMA_64x64x32_F32E4M3E4M3_SS_TNILNSN_7ScaleInE1ELSP_1EEEEEENS4_6LayoutINS5_IJSB_SB_SB_EEENS5_IJNSA_ILi0EEESU_SU_EEEEENS5_IJNS4_10UnderscoreESX_SX_EEEEENS4_23SM90_TMA_LOAD_MULTICASTENS4_14ComposedLayoutINS4_7SwizzleILi2ELi4ELi3EEENS4_18smem_ptr_flag_bitsILi8EEENSS_INS5_IJNSA_ILi8EEESG_EEENS5_IJSG_SB_EEEEEEEvNS4_8identityENS4_13SM90_TMA_LOADES1A_vS1B_EENS_8epilogue10collective6detail29Sm90TmaWarpSpecializedAdapterINS1F_15DefaultEpilogueISI_SJ_SJ_NS1E_6thread17LinearCombinationISI_Li1EffLNS1J_9ScaleType4KindE0ELNS_15FloatRoundStyleE2ESI_EENS1_15EpilogueDefaultEEEEEvvEEEEvNT_6ParamsE)
        /*0008*/ 	.word	0x000000a8


	//----- nvinfo : EIATTR_FRAME_SIZE
	.align		4
.L_12:
        /*000c*/ 	.byte	0x04, 0x11
        /*000e*/ 	.short	(.L_14 - .L_13)
	.align		4
.L_13:
        /*0010*/ 	.word	index@(_ZN7cutlass13device_kernelINS_4gemm6kernel13GemmUniversalIN4cute5tupleIJiiiiEEENS1_10collective13CollectiveMmaINS1_37MainloopSm90TmaGmmaWarpSpecializedFP8ILi5ENS5_IJNS4_1CILi1EEENSA_ILi2EEESB_EEENS1_32KernelTmaWarpSpecializedPingpongEEENS5_IJNSA_ILi64EEESG_SG_EEENS_12float_e4m3_tENS5_IJlSB_lEEESI_SJ_NS4_8TiledMMAINS4_8MMA_AtomIJNS4_4SM904GMMA30MMA_64x64x32_F32E4M3E4M3_SS_TNILNSN_7ScaleInE1ELSP_1EEEEEENS4_6LayoutINS5_IJSB_SB_SB_EEENS5_IJNSA_ILi0EEESU_SU_EEEEENS5_IJNS4_10UnderscoreESX_SX_EEEEENS4_23SM90_TMA_LOAD_MULTICASTENS4_14ComposedLayoutINS4_7SwizzleILi2ELi4ELi3EEENS4_18smem_ptr_flag_bitsILi8EEENSS_INS5_IJNSA_ILi8EEESG_EEENS5_IJSG_SB_EEEEEEEvNS4_8identityENS4_13SM90_TMA_LOADES1A_vS1B_EENS_8epilogue10collective6detail29Sm90TmaWarpSpecializedAdapterINS1F_15DefaultEpilogueISI_SJ_SJ_NS1E_6thread17LinearCombinationISI_Li1EffLNS1J_9ScaleType4KindE0ELNS_15FloatRoundStyleE2ESI_EENS1_15EpilogueDefaultEEEEEvvEEEEvNT_6ParamsE)
        /*0014*/ 	.word	0x00000000


	//----- nvinfo : EIATTR_MIN_STACK_SIZE
	.align		4
.L_14:
        /*0018*/ 	.byte	0x04, 0x12
        /*001a*/ 	.short	(.L_16 - .L_15)
	.align		4
.L_15:
        /*001c*/ 	.word	index@(_ZN7cutlass13device_kernelINS_4gemm6kernel13GemmUniversalIN4cute5tupleIJiiiiEEENS1_10collective13CollectiveMmaINS1_37MainloopSm90TmaGmmaWarpSpecializedFP8ILi5ENS5_IJNS4_1CILi1EEENSA_ILi2EEESB_EEENS1_32KernelTmaWarpSpecializedPingpongEEENS5_IJNSA_ILi64EEESG_SG_EEENS_12float_e4m3_tENS5_IJlSB_lEEESI_SJ_NS4_8TiledMMAINS4_8MMA_AtomIJNS4_4SM904GMMA30MMA_64x64x32_F32E4M3E4M3_SS_TNILNSN_7ScaleInE1ELSP_1EEEEEENS4_6LayoutINS5_IJSB_SB_SB_EEENS5_IJNSA_ILi0EEESU_SU_EEEEENS5_IJNS4_10UnderscoreESX_SX_EEEEENS4_23SM90_TMA_LOAD_MULTICASTENS4_14ComposedLayoutINS4_7SwizzleILi2ELi4ELi3EEENS4_18smem_ptr_flag_bitsILi8EEENSS_INS5_IJNSA_ILi8EEESG_EEENS5_IJSG_SB_EEEEEEEvNS4_8identityENS4_13SM90_TMA_LOADES1A_vS1B_EENS_8epilogue10collective6detail29Sm90TmaWarpSpecializedAdapterINS1F_15DefaultEpilogueISI_SJ_SJ_NS1E_6thread17LinearCombinationISI_Li1EffLNS1J_9ScaleType4KindE0ELNS_15FloatRoundStyleE2ESI_EENS1_15EpilogueDefaultEEEEEvvEEEEvNT_6ParamsE)
        /*0020*/ 	.word	0x00000000
.L_16:


//--------------------- .nv.compat                --------------------------
	.section	.nv.compat,"",@"SHT_CUDA_COMPAT_INFO"
	.align	4
        /*0000*/ 	.byte	0x02, 0x09, 0x01, 0x00, 0x02, 0x02, 0x04, 0x00, 0x02, 0x05, 0x05, 0x00, 0x03, 0x07, 0x01, 0x01
        /*0010*/ 	.byte	0x02, 0x03, 0x01, 0x00, 0x02, 0x06, 0x01, 0x00, 0x04, 0x0b, 0x08, 0x00, 0x00, 0x00, 0x00, 0x00
        /*0020*/ 	.byte	0x00, 0x00, 0x00, 0x00


//--------------------- .nv.info._ZN7cutlass13device_kernelINS_4gemm6kernel13GemmUniversalIN4cute5tupleIJiiiiEEENS1_10collective13CollectiveMmaINS1_37MainloopSm90TmaGmmaWarpSpecializedFP8ILi5ENS5_IJNS4_1CILi1EEENSA_ILi2EEESB_EEENS1_32KernelTmaWarpSpecializedPingpongEEENS5_IJNSA_ILi64EEESG_SG_EEENS_12float_e4m3_tENS5_IJlSB_lEEESI_SJ_NS4_8TiledMMAINS4_8MMA_AtomIJNS4_4SM904GMMA30MMA_64x64x32_F32E4M3E4M3_SS_TNILNSN_7ScaleInE1ELSP_1EEEEEENS4_6LayoutINS5_IJSB_SB_SB_EEENS5_IJNSA_ILi0EEESU_SU_EEEEENS5_IJNS4_10UnderscoreESX_SX_EEEEENS4_23SM90_TMA_LOAD_MULTICASTENS4_14ComposedLayoutINS4_7SwizzleILi2ELi4ELi3EEENS4_18smem_ptr_flag_bitsILi8EEENSS_INS5_IJNSA_ILi8EEESG_EEENS5_IJSG_SB_EEEEEEEvNS4_8identityENS4_13SM90_TMA_LOADES1A_vS1B_EENS_8epilogue10collective6detail29Sm90TmaWarpSpecializedAdapterINS1F_15DefaultEpilogueISI_SJ_SJ_NS1E_6thread17LinearCombinationISI_Li1EffLNS1J_9ScaleType4KindE0ELNS_15FloatRoundStyleE2ESI_EENS1_15EpilogueDefaultEEEEEvvEEEEvNT_6ParamsE --------------------------
	.section	.nv.info._ZN7cutlass13device_kernelINS_4gemm6kernel13GemmUniversalIN4cute5tupleIJiiiiEEENS1_10collective13CollectiveMmaINS1_37MainloopSm90TmaGmmaWarpSpecializedFP8ILi5ENS5_IJNS4_1CILi1EEENSA_ILi2EEESB_EEENS1_32KernelTmaWarpSpecializedPingpongEEENS5_IJNSA_ILi64EEESG_SG_EEENS_12float_e4m3_tENS5_IJlSB_lEEESI_SJ_NS4_8TiledMMAINS4_8MMA_AtomIJNS4_4SM904GMMA30MMA_64x64x32_F32E4M3E4M3_SS_TNILNSN_7ScaleInE1ELSP_1EEEEEENS4_6LayoutINS5_IJSB_SB_SB_EEENS5_IJNSA_ILi0EEESU_SU_EEEEENS5_IJNS4_10UnderscoreESX_SX_EEEEENS4_23SM90_TMA_LOAD_MULTICASTENS4_14ComposedLayoutINS4_7SwizzleILi2ELi4ELi3EEENS4_18smem_ptr_flag_bitsILi8EEENSS_INS5_IJNSA_ILi8EEESG_EEENS5_IJSG_SB_EEEEEEEvNS4_8identityENS4_13SM90_TMA_LOADES1A_vS1B_EENS_8epilogue10collective6detail29Sm90TmaWarpSpecializedAdapterINS1F_15DefaultEpilogueISI_SJ_SJ_NS1E_6thread17LinearCombinationISI_Li1EffLNS1J_9ScaleType4KindE0ELNS_15FloatRoundStyleE2ESI_EENS1_15EpilogueDefaultEEEEEvvEEEEvNT_6ParamsE,"",@"SHT_CUDA_INFO"
	.sectionflags	@""
	.align	4


	//----- nvinfo : EIATTR_CUDA_API_VERSION
	.align		4
        /*0000*/ 	.byte	0x04, 0x37
        /*0002*/ 	.short	(.L_18 - .L_17)
.L_17:
        /*0004*/ 	.word	0x00000082


	//----- nvinfo : EIATTR_KPARAM_INFO
	.align		4
.L_18:
        /*0008*/ 	.byte	0x04, 0x17
        /*000a*/ 	.short	(.L_20 - .L_19)
.L_19:
        /*000c*/ 	.word	0x00000000
        /*0010*/ 	.short	0x0000
        /*0012*/ 	.short	0x0070
        /*0014*/ 	.byte	0x00, 0xf0, 0x01, 0x10


	//----- nvinfo : EIATTR_SPARSE_MMA_MASK
	.align		4
.L_20:
        /*0018*/ 	.byte	0x03, 0x50
        /*001a*/ 	.short	0x0000


	//----- nvinfo : EIATTR_MAXREG_COUNT
	.align		4
        /*001c*/ 	.byte	0x03, 0x1b
        /*001e*/ 	.short	0x00a8


	//----- nvinfo : EIATTR_NUM_BARRIERS
	.align		4
        /*0020*/ 	.byte	0x02, 0x4c
        /*0022*/ 	.byte	0x01
	.zero		1


	//----- nvinfo : EIATTR_MERCURY_ISA_VERSION
	.align		4
        /*0024*/ 	.byte	0x03, 0x5f
        /*0026*/ 	.short	0x0101


	//----- nvinfo : EIATTR_INT_WARP_WIDE_INSTR_OFFSETS
	.align		4
        /*0028*/ 	.byte	0x04, 0x31
        /*002a*/ 	.short	(.L_22 - .L_21)


	//   ....[0]....
.L_21:
        /*002c*/ 	.word	0x000004f0


	//   ....[1]....
        /*0030*/ 	.word	0x00000530


	//   ....[2]....
        /*0034*/ 	.word	0x00000660


	//   ....[3]....
        /*0038*/ 	.word	0x00000690


	//   ....[4]....
        /*003c*/ 	.word	0x000006a0


	//   ....[5]....
        /*0040*/ 	.word	0x000006b0


	//   ....[6]....
        /*0044*/ 	.word	0x00000730


	//   ....[7]....
        /*0048*/ 	.word	0x00000780


	//   ....[8]....
        /*004c*/ 	.word	0x00002710


	//----- nvinfo : EIATTR_COOP_GROUP_MASK_REGIDS
	.align		4
.L_22:
        /*0050*/ 	.byte	0x04, 0x29
        /*0052*/ 	.short	(.L_24 - .L_23)


	//   ....[0]....
.L_23:
        /*0054*/ 	.word	0xffffffff


	//   ....[1]....
        /*0058*/ 	.word	0xffffffff


	//   ....[2]....
        /*005c*/ 	.word	0xffffffff


	//   ....[3]....
        /*0060*/ 	.word	0xffffffff


	//   ....[4]....
        /*0064*/ 	.word	0xffffffff


	//   ....[5]....
        /*0068*/ 	.word	0xffffffff


	//   ....[6]....
        /*006c*/ 	.word	0xffffffff


	//----- nvinfo : EIATTR_COOP_GROUP_INSTR_OFFSETS
	.align		4
.L_24:
        /*0070*/ 	.byte	0x04, 0x28
        /*0072*/ 	.short	(.L_26 - .L_25)


	//   ....[0]....
.L_25:
        /*0074*/ 	.word	0x00000060


	//   ....[1]....
        /*0078*/ 	.word	0x00000070


	//   ....[2]....
        /*007c*/ 	.word	0x00000130


	//   ....[3]....
        /*0080*/ 	.word	0x000002f0


	//   ....[4]....
        /*0084*/ 	.word	0x00000330


	//   ....[5]....
        /*0088*/ 	.word	0x000003b0


	//   ....[6]....
        /*008c*/ 	.word	0x000008f0


	//----- nvinfo : EIATTR_REG_RECONFIG
	.align		4
.L_26:
        /*0090*/ 	.byte	0x01, 0x54
	.zero		2


	//----- nvinfo : EIATTR_MBARRIER_INSTR_OFFSETS
	.align		4
        /*0094*/ 	.byte	0x04, 0x39
        /*0096*/ 	.short	(.L_28 - .L_27)


	//   ....[0]....
.L_27:
        /*0098*/ 	.word	0x00000240
        /*009c*/ 	.word	0x000000ff
        /*00a0*/ 	.word	0x00000000
        /*00a4*/ 	.short	0x0100
        /*00a6*/ 	.byte	0x08
	.zero		1


	//   ....[1]....
        /*00a8*/ 	.word	0x00000250
        /*00ac*/ 	.word	0x000000ff
        /*00b0*/ 	.word	0x00000028
        /*00b4*/ 	.short	0x0100
        /*00b6*/ 	.byte	0x08
	.zero		1


	//   ....[2]....
        /*00b8*/ 	.word	0x00000260
        /*00bc*/ 	.word	0x000000ff
        /*00c0*/ 	.word	0x00000008
        /*00c4*/ 	.short	0x0100
        /*00c6*/ 	.byte	0x08
	.zero		1


	//   ....[3]....
        /*00c8*/ 	.word	0x00000270
        /*00cc*/ 	.word	0x000000ff
        /*00d0*/ 	.word	0x00000030
        /*00d4*/ 	.short	0x0100
        /*00d6*/ 	.byte	0x08
	.zero		1


	//   ....[4]....
        /*00d8*/ 	.word	0x00000280
        /*00dc*/ 	.word	0x000000ff
        /*00e0*/ 	.word	0x00000010
        /*00e4*/ 	.short	0x0100
        /*00e6*/ 	.byte	0x08
	.zero		1


	//   ....[5]....
        /*00e8*/ 	.word	0x00000290
        /*00ec*/ 	.word	0x000000ff
        /*00f0*/ 	.word	0x00000038
        /*00f4*/ 	.short	0x0100
        /*00f6*/ 	.byte	0x08
	.zero		1


	//   ....[6]....
        /*00f8*/ 	.word	0x000002a0
        /*00fc*/ 	.word	0x000000ff
        /*0100*/ 	.word	0x00000018
        /*0104*/ 	.short	0x0100
        /*0106*/ 	.byte	0x08
	.zero		1


	//   ....[7]....
        /*0108*/ 	.word	0x000002b0
        /*010c*/ 	.word	0x000000ff
        /*0110*/ 	.word	0x00000040
        /*0114*/ 	.short	0x0100
        /*0116*/ 	.byte	0x08
	.zero		1


	//   ....[8]....
        /*0118*/ 	.word	0x000002c0
        /*011c*/ 	.word	0x000000ff
        /*0120*/ 	.word	0x00000020
        /*0124*/ 	.short	0x0100
        /*0126*/ 	.byte	0x08
	.zero		1


	//   ....[9]....
        /*0128*/ 	.word	0x000002d0
        /*012c*/ 	.word	0x000000ff
        /*0130*/ 	.word	0x00000048
        /*0134*/ 	.short	0x0100
        /*0136*/ 	.byte	0x08
	.zero		1


	//   ....[10]....
        /*0138*/ 	.word	0x000007b0
        /*013c*/ 	.word	0x000000ff
        /*0140*/ 	.word	0x00000080
        /*0144*/ 	.short	0x0100
        /*0146*/ 	.byte	0x08
	.zero		1


	//   ....[11]....
        /*0148*/ 	.word	0x00000840
        /*014c*/ 	.word	0x000000ff
        /*0150*/ 	.word	0x00000088
        /*0154*/ 	.short	0x0100
        /*0156*/ 	.byte	0x08
	.zero		1


	//   ....[12]....
        /*0158*/ 	.word	0x00000870
        /*015c*/ 	.word	0x000000ff
        /*0160*/ 	.word	0x00000060
        /*0164*/ 	.short	0x0100
        /*0166*/ 	.byte	0x09
	.zero		1


	//   ....[13]....
        /*0168*/ 	.word	0x00000880
        /*016c*/ 	.word	0x000000ff
        /*0170*/ 	.word	0x00000068
        /*0174*/ 	.short	0x0100
        /*0176*/ 	.byte	0x09
	.zero		1


	//   ....[14]....
        /*0178*/ 	.word	0x00000890
        /*017c*/ 	.word	0x000000ff
        /*0180*/ 	.word	0x00000070
        /*0184*/ 	.short	0x0100
        /*0186*/ 	.byte	0x09
	.zero		1


	//   ....[15]....
        /*0188*/ 	.word	0x000008a0
        /*018c*/ 	.word	0x000000ff
        /*0190*/ 	.word	0x00000078
        /*0194*/ 	.short	0x0100
        /*0196*/ 	.byte	0x09
	.zero		1


	//   ....[16]....
        /*0198*/ 	.word	0x00001680
        /*019c*/ 	.word	0x000000ff
        /*01a0*/ 	.word	0xfffffff8
        /*01a4*/ 	.short	0x010a
        /*01a6*/ 	.byte	0x0f
	.zero		1


	//   ....[17]....
        /*01a8*/ 	.word	0x00001960
        /*01ac*/ 	.word	0x000000ff
        /*01b0*/ 	.word	0x00000000
        /*01b4*/ 	.short	0x010a
        /*01b6*/ 	.byte	0x06
	.zero		1


	//   ....[18]....
        /*01b8*/ 	.word	0x000019a0
        /*01bc*/ 	.word	0x000000ff
        /*01c0*/ 	.word	0x00000000
        /*01c4*/ 	.short	0x010a
        /*01c6*/ 	.byte	0x06
	.zero		1


	//   ....[19]....
        /*01c8*/ 	.word	0x00001f20
        /*01cc*/ 	.word	0x000000ff
        /*01d0*/ 	.word	0x00000000
        /*01d4*/ 	.short	0x010a
        /*01d6*/ 	.byte	0x09
	.zero		1


	//   ....[20]....
        /*01d8*/ 	.word	0x00001f60
        /*01dc*/ 	.word	0x000000ff
        /*01e0*/ 	.word	0x00000000
        /*01e4*/ 	.short	0x010a
        /*01e6*/ 	.byte	0x09
	.zero		1


	//   ....[21]....
        /*01e8*/ 	.word	0x00002340
        /*01ec*/ 	.word	0x00000013
        /*01f0*/ 	.word	0x00000000
        /*01f4*/ 	.short	0x0101
        /*01f6*/ 	.byte	0x3f
	.zero		1


	//   ....[22]....
        /*01f8*/ 	.word	0x000026b0
        /*01fc*/ 	.word	0x0000000f
        /*0200*/ 	.word	0x00000000
        /*0204*/ 	.short	0x0101
        /*0206*/ 	.byte	0x17
	.zero		1


	//   ....[23]....
        /*0208*/ 	.word	0x000027c0
        /*020c*/ 	.word	0x0000000f
        /*0210*/ 	.word	0x00000000
        /*0214*/ 	.short	0x0101
        /*0216*/ 	.byte	0x3f
	.zero		1


	//   ....[24]....
        /*0218*/ 	.word	0x00002870
        /*021c*/ 	.word	0x000000ff
        /*0220*/ 	.word	0x00000008
        /*0224*/ 	.short	0x010a
        /*0226*/ 	.byte	0x0f
	.zero		1


	//   ....[25]....
        /*0228*/ 	.word	0x000050d0
        /*022c*/ 	.word	0x00000004
        /*0230*/ 	.word	0x00000000
        /*0234*/ 	.short	0x0101
        /*0236*/ 	.byte	0x17
	.zero		1


	//   ....[26]....
        /*0238*/ 	.word	0x000059f0
        /*023c*/ 	.word	0x00000013
        /*0240*/ 	.word	0x00000028
        /*0244*/ 	.short	0x010a
        /*0246*/ 	.byte	0x3f
	.zero		1


	//   ....[27]....
        /*0248*/ 	.word	0x00005d70
        /*024c*/ 	.word	0x0000000a
        /*0250*/ 	.word	0x00000088
        /*0254*/ 	.short	0x0101
        /*0256*/ 	.byte	0x3f
	.zero		1


	//   ....[28]....
        /*0258*/ 	.word	0x000064d0
        /*025c*/ 	.word	0x00000005
        /*0260*/ 	.word	0x00000000
        /*0264*/ 	.short	0x010a
        /*0266*/ 	.byte	0x3f
	.zero		1


	//   ....[29]....
        /*0268*/ 	.word	0x00006550
        /*026c*/ 	.word	0x00000007
        /*0270*/ 	.word	0x00000000
        /*0274*/ 	.short	0x010a
        /*0276*/ 	.byte	0x3f
	.zero		1


	//   ....[30]....
        /*0278*/ 	.word	0x000065e0
        /*027c*/ 	.word	0x00000008
        /*0280*/ 	.word	0x00000000
        /*0284*/ 	.short	0x010a
        /*0286*/ 	.byte	0x3f
	.zero		1


	//   ....[31]....
        /*0288*/ 	.word	0x00006670
        /*028c*/ 	.word	0x0000000b
        /*0290*/ 	.word	0x00000000
        /*0294*/ 	.short	0x010a
        /*0296*/ 	.byte	0x3f
	.zero		1


	//   ....[32]....
        /*0298*/ 	.word	0x00006700
        /*029c*/ 	.word	0x00000003
        /*02a0*/ 	.word	0x00000000
        /*02a4*/ 	.short	0x010a
        /*02a6*/ 	.byte	0x3f
	.zero		1


	//   ....[33]....
        /*02a8*/ 	.word	0x00006770
        /*02ac*/ 	.word	0x0000000f
        /*02b0*/ 	.word	0xfffffff8
        /*02b4*/ 	.short	0x010a
        /*02b6*/ 	.byte	0x3f
	.zero		1


	//   ....[34]....
        /*02b8*/ 	.word	0x000067d0
        /*02bc*/ 	.word	0x0000000f
        /*02c0*/ 	.word	0x00000000
        /*02c4*/ 	.short	0x010a
        /*02c6*/ 	.byte	0x3f
	.zero		1


	//   ....[35]....
        /*02c8*/ 	.word	0x00006830
        /*02cc*/ 	.word	0x00000013
        /*02d0*/ 	.word	0x00000000
        /*02d4*/ 	.short	0x010a
        /*02d6*/ 	.byte	0x3f
	.zero		1


	//   ....[36]....
        /*02d8*/ 	.word	0x00006890
        /*02dc*/ 	.word	0x0000000f
        /*02e0*/ 	.word	0x00000008
        /*02e4*/ 	.short	0x010a
        /*02e6*/ 	.byte	0x3f
	.zero		1


	//   ....[37]....
        /*02e8*/ 	.word	0x00006960
        /*02ec*/ 	.word	0x00000013
        /*02f0*/ 	.word	0x00000028
        /*02f4*/ 	.short	0x010a
        /*02f6*/ 	.byte	0x3f
	.zero		1


	//   ....[38]....
        /*02f8*/ 	.word	0x00006a40
        /*02fc*/ 	.word	0x00000005
        /*0300*/ 	.word	0x00000000
        /*0304*/ 	.short	0x010a
        /*0306*/ 	.byte	0x3f
	.zero		1


	//   ....[39]....
        /*0308*/ 	.word	0x00006a90
        /*030c*/ 	.word	0x00000007
        /*0310*/ 	.word	0x00000000
        /*0314*/ 	.short	0x010a
        /*0316*/ 	.byte	0x3f
	.zero		1


	//   ....[40]....
        /*0318*/ 	.word	0x00006ae0
        /*031c*/ 	.word	0x00000008
        /*0320*/ 	.word	0x00000000
        /*0324*/ 	.short	0x010a
        /*0326*/ 	.byte	0x3f
	.zero		1


	//   ....[41]....
        /*0328*/ 	.word	0x00006b30
        /*032c*/ 	.word	0x0000000b
        /*0330*/ 	.word	0x00000000
        /*0334*/ 	.short	0x010a
        /*0336*/ 	.byte	0x3f
	.zero		1


	//----- nvinfo : EIATTR_NUM_MBARRIERS
	.align		4
.L_28:
        /*0338*/ 	.byte	0x03, 0x38
        /*033a*/ 	.short	0x0010


	//----- nvinfo : EIATTR_EXIT_INSTR_OFFSETS
	.align		4
        /*033c*/ 	.byte	0x04, 0x1c
        /*033e*/ 	.short	(.L_30 - .L_29)


	//   ....[0]....
.L_29:
        /*0340*/ 	.word	0x00001340


	//   ....[1]....
        /*0344*/ 	.word	0x000013a0


	//   ....[2]....
        /*0348*/ 	.word	0x000056e0


	//   ....[3]....
        /*034c*/ 	.word	0x00005710


	//   ....[4]....
        /*0350*/ 	.word	0x00006750


	//----- nvinfo : EIATTR_MAX_THREADS
	.align		4
.L_30:
        /*0354*/ 	.byte	0x04, 0x05
        /*0356*/ 	.short	(.L_32 - .L_31)
.L_31:
        /*0358*/ 	.word	0x00000180
        /*035c*/ 	.word	0x00000001
        /*0360*/ 	.word	0x00000001


	//----- nvinfo : EIATTR_CRS_STACK_SIZE
	.align		4
.L_32:
        /*0364*/ 	.byte	0x04, 0x1e
        /*0366*/ 	.short	(.L_34 - .L_33)
.L_33:
        /*0368*/ 	.word	0x00000000


	//----- nvinfo : EIATTR_CBANK_PARAM_SIZE
	.align		4
.L_34:
        /*036c*/ 	.byte	0x03, 0x19
        /*036e*/ 	.short	0x0470


	//----- nvinfo : EIATTR_PARAM_CBANK
	.align		4
        /*0370*/ 	.byte	0x04, 0x0a
        /*0372*/ 	.short	(.L_36 - .L_35)
	.align		4
.L_35:
        /*0374*/ 	.word	index@(.nv.constant0._ZN7cutlass13device_kernelINS_4gemm6kernel13GemmUniversalIN4cute5tupleIJiiiiEEENS1_10collective13CollectiveMmaINS1_37MainloopSm90TmaGmmaWarpSpecializedFP8ILi5ENS5_IJNS4_1CILi1EEENSA_ILi2EEESB_EEENS1_32KernelTmaWarpSpecializedPingpongEEENS5_IJNSA_ILi64EEESG_SG_EEENS_12float_e4m3_tENS5_IJlSB_lEEESI_SJ_NS4_8TiledMMAINS4_8MMA_AtomIJNS4_4SM904GMMA30MMA_64x64x32_F32E4M3E4M3_SS_TNILNSN_7ScaleInE1ELSP_1EEEEEENS4_6LayoutINS5_IJSB_SB_SB_EEENS5_IJNSA_ILi0EEESU_SU_EEEEENS5_IJNS4_10UnderscoreESX_SX_EEEEENS4_23SM90_TMA_LOAD_MULTICASTENS4_14ComposedLayoutINS4_7SwizzleILi2ELi4ELi3EEENS4_18smem_ptr_flag_bitsILi8EEENSS_INS5_IJNSA_ILi8EEESG_EEENS5_IJSG_SB_EEEEEEEvNS4_8identityENS4_13SM90_TMA_LOADES1A_vS1B_EENS_8epilogue10collective6detail29Sm90TmaWarpSpecializedAdapterINS1F_15DefaultEpilogueISI_SJ_SJ_NS1E_6thread17LinearCombinationISI_Li1EffLNS1J_9ScaleType4KindE0ELNS_15FloatRoundStyleE2ESI_EENS1_15EpilogueDefaultEEEEEvvEEEEvNT_6ParamsE)
        /*0378*/ 	.short	0x0210
        /*037a*/ 	.short	0x0470


	//----- nvinfo : EIATTR_SW_WAR
	.align		4
.L_36:
        /*037c*/ 	.byte	0x04, 0x36
        /*037e*/ 	.short	(.L_38 - .L_37)
.L_37:
        /*0380*/ 	.word	0x00000008
.L_38:


//--------------------- .nv.callgraph             --------------------------
	.section	.nv.callgraph,"",@"SHT_CUDA_CALLGRAPH"
	.align	4
	.sectionentsize	8
	.align		4
        /*0000*/ 	.word	0x00000000
	.align		4
        /*0004*/ 	.word	0xffffffff
	.align		4
        /*0008*/ 	.word	0x00000000
	.align		4
        /*000c*/ 	.word	0xfffffffe
	.align		4
        /*0010*/ 	.word	0x00000000
	.align		4
        /*0014*/ 	.word	0xfffffffd
	.align		4
        /*0018*/ 	.word	0x00000000
	.align		4
        /*001c*/ 	.word	0xfffffffc


//--------------------- .nv.constant4             --------------------------
	.section	.nv.constant4,"a",@progbits
	.align	8
	.align		8
.nv.constant4:
        /*0000*/ 	.dword	_ZN39_INTERNAL_4ca90634_4_k_cu_2e637567_32424cuda3std3__45__cpo5beginE
	.align		8
        /*0008*/ 	.dword	_ZN39_INTERNAL_4ca90634_4_k_cu_2e637567_32424cuda3std3__45__cpo3endE
	.align		8
        /*0010*/ 	.dword	_ZN39_INTERNAL_4ca90634_4_k_cu_2e637567_32424cuda3std3__45__cpo6cbeginE
	.align		8
        /*0018*/ 	.dword	_ZN39_INTERNAL_4ca90634_4_k_cu_2e637567_32424cuda3std3__45__cpo4cendE
	.align		8
        /*0020*/ 	.dword	_ZN39_INTERNAL_4ca90634_4_k_cu_2e637567_32424cuda3std3__441_GLOBAL__N__4ca90634_4_k_cu_2e637567_32426ignoreE
	.align		8
        /*0028*/ 	.dword	_ZN39_INTERNAL_4ca90634_4_k_cu_2e637567_32424cuda3std3__419piecewise_constructE
	.align		8
        /*0030*/ 	.dword	_ZN39_INTERNAL_4ca90634_4_k_cu_2e637567_32424cuda3std3__48in_placeE
	.align		8
        /*0038*/ 	.dword	_ZN39_INTERNAL_4ca90634_4_k_cu_2e637567_32424cuda3std6ranges3__45__cpo4swapE
	.align		8
        /*0040*/ 	.dword	_ZN39_INTERNAL_4ca90634_4_k_cu_2e637567_32424cuda3std6ranges3__45__cpo9iter_moveE
	.align		8
        /*0048*/ 	.dword	_ZN39_INTERNAL_4ca90634_4_k_cu_2e637567_32424cute7productE
	.align		8
        /*0050*/ 	.dword	_ZN39_INTERNAL_4ca90634_4_k_cu_2e637567_32424cute1_E


//--------------------- .text._ZN7cutlass13device_kernelINS_4gemm6kernel13GemmUniversalIN4cute5tupleIJiiiiEEENS1_10collective13CollectiveMmaINS1_37MainloopSm90TmaGmmaWarpSpecializedFP8ILi5ENS5_IJNS4_1CILi1EEENSA_ILi2EEESB_EEENS1_32KernelTmaWarpSpecializedPingpongEEENS5_IJNSA_ILi64EEESG_SG_EEENS_12float_e4m3_tENS5_IJlSB_lEEESI_SJ_NS4_8TiledMMAINS4_8MMA_AtomIJNS4_4SM904GMMA30MMA_64x64x32_F32E4M3E4M3_SS_TNILNSN_7ScaleInE1ELSP_1EEEEEENS4_6LayoutINS5_IJSB_SB_SB_EEENS5_IJNSA_ILi0EEESU_SU_EEEEENS5_IJNS4_10UnderscoreESX_SX_EEEEENS4_23SM90_TMA_LOAD_MULTICASTENS4_14ComposedLayoutINS4_7SwizzleILi2ELi4ELi3EEENS4_18smem_ptr_flag_bitsILi8EEENSS_INS5_IJNSA_ILi8EEESG_EEENS5_IJSG_SB_EEEEEEEvNS4_8identityENS4_13SM90_TMA_LOADES1A_vS1B_EENS_8epilogue10collective6detail29Sm90TmaWarpSpecializedAdapterINS1F_15DefaultEpilogueISI_SJ_SJ_NS1E_6thread17LinearCombinationISI_Li1EffLNS1J_9ScaleType4KindE0ELNS_15FloatRoundStyleE2ESI_EENS1_15EpilogueDefaultEEEEEvvEEEEvNT_6ParamsE --------------------------
	.section	.text._ZN7cutlass13device_kernelINS_4gemm6kernel13GemmUniversalIN4cute5tupleIJiiiiEEENS1_10collective13CollectiveMmaINS1_37MainloopSm90TmaGmmaWarpSpecializedFP8ILi5ENS5_IJNS4_1CILi1EEENSA_ILi2EEESB_EEENS1_32KernelTmaWarpSpecializedPingpongEEENS5_IJNSA_ILi64EEESG_SG_EEENS_12float_e4m3_tENS5_IJlSB_lEEESI_SJ_NS4_8TiledMMAINS4_8MMA_AtomIJNS4_4SM904GMMA30MMA_64x64x32_F32E4M3E4M3_SS_TNILNSN_7ScaleInE1ELSP_1EEEEEENS4_6LayoutINS5_IJSB_SB_SB_EEENS5_IJNSA_ILi0EEESU_SU_EEEEENS5_IJNS4_10UnderscoreESX_SX_EEEEENS4_23SM90_TMA_LOAD_MULTICASTENS4_14ComposedLayoutINS4_7SwizzleILi2ELi4ELi3EEENS4_18smem_ptr_flag_bitsILi8EEENSS_INS5_IJNSA_ILi8EEESG_EEENS5_IJSG_SB_EEEEEEEvNS4_8identityENS4_13SM90_TMA_LOADES1A_vS1B_EENS_8epilogue10collective6detail29Sm90TmaWarpSpecializedAdapterINS1F_15DefaultEpilogueISI_SJ_SJ_NS1E_6thread17LinearCombinationISI_Li1EffLNS1J_9ScaleType4KindE0ELNS_15FloatRoundStyleE2ESI_EENS1_15EpilogueDefaultEEEEEvvEEEEvNT_6ParamsE,"ax",@progbits
	.align	128
.text._ZN7cutlass13device_kernelINS_4gemm6kernel13GemmUniversalIN4cute5tupleIJiiiiEEENS1_10collective13CollectiveMmaINS1_37MainloopSm90TmaGmmaWarpSpecializedFP8ILi5ENS5_IJNS4_1CILi1EEENSA_ILi2EEESB_EEENS1_32KernelTmaWarpSpecializedPingpongEEENS5_IJNSA_ILi64EEESG_SG_EEENS_12float_e4m3_tENS5_IJlSB_lEEESI_SJ_NS4_8TiledMMAINS4_8MMA_AtomIJNS4_4SM904GMMA30MMA_64x64x32_F32E4M3E4M3_SS_TNILNSN_7ScaleInE1ELSP_1EEEEEENS4_6LayoutINS5_IJSB_SB_SB_EEENS5_IJNSA_ILi0EEESU_SU_EEEEENS5_IJNS4_10UnderscoreESX_SX_EEEEENS4_23SM90_TMA_LOAD_MULTICASTENS4_14ComposedLayoutINS4_7SwizzleILi2ELi4ELi3EEENS4_18smem_ptr_flag_bitsILi8EEENSS_INS5_IJNSA_ILi8EEESG_EEENS5_IJSG_SB_EEEEEEEvNS4_8identityENS4_13SM90_TMA_LOADES1A_vS1B_EENS_8epilogue10collective6detail29Sm90TmaWarpSpecializedAdapterINS1F_15DefaultEpilogueISI_SJ_SJ_NS1E_6thread17LinearCombinationISI_Li1EffLNS1J_9ScaleType4KindE0ELNS_15FloatRoundStyleE2ESI_EENS1_15EpilogueDefaultEEEEEvvEEEEvNT_6ParamsE:
        .type           _ZN7cutlass13device_kernelINS_4gemm6kernel13GemmUniversalIN4cute5tupleIJiiiiEEENS1_10collective13CollectiveMmaINS1_37MainloopSm90TmaGmmaWarpSpecializedFP8ILi5ENS5_IJNS4_1CILi1EEENSA_ILi2EEESB_EEENS1_32KernelTmaWarpSpecializedPingpongEEENS5_IJNSA_ILi64EEESG_SG_EEENS_12float_e4m3_tENS5_IJlSB_lEEESI_SJ_NS4_8TiledMMAINS4_8MMA_AtomIJNS4_4SM904GMMA30MMA_64x64x32_F32E4M3E4M3_SS_TNILNSN_7ScaleInE1ELSP_1EEEEEENS4_6LayoutINS5_IJSB_SB_SB_EEENS5_IJNSA_ILi0EEESU_SU_EEEEENS5_IJNS4_10UnderscoreESX_SX_EEEEENS4_23SM90_TMA_LOAD_MULTICASTENS4_14ComposedLayoutINS4_7SwizzleILi2ELi4ELi3EEENS4_18smem_ptr_flag_bitsILi8EEENSS_INS5_IJNSA_ILi8EEESG_EEENS5_IJSG_SB_EEEEEEEvNS4_8identityENS4_13SM90_TMA_LOADES1A_vS1B_EENS_8epilogue10collective6detail29Sm90TmaWarpSpecializedAdapterINS1F_15DefaultEpilogueISI_SJ_SJ_NS1E_6thread17LinearCombinationISI_Li1EffLNS1J_9ScaleType4KindE0ELNS_15FloatRoundStyleE2ESI_EENS1_15EpilogueDefaultEEEEEvvEEEEvNT_6ParamsE,@function
        .size           _ZN7cutlass13device_kernelINS_4gemm6kernel13GemmUniversalIN4cute5tupleIJiiiiEEENS1_10collective13CollectiveMmaINS1_37MainloopSm90TmaGmmaWarpSpecializedFP8ILi5ENS5_IJNS4_1CILi1EEENSA_ILi2EEESB_EEENS1_32KernelTmaWarpSpecializedPingpongEEENS5_IJNSA_ILi64EEESG_SG_EEENS_12float_e4m3_tENS5_IJlSB_lEEESI_SJ_NS4_8TiledMMAINS4_8MMA_AtomIJNS4_4SM904GMMA30MMA_64x64x32_F32E4M3E4M3_SS_TNILNSN_7ScaleInE1ELSP_1EEEEEENS4_6LayoutINS5_IJSB_SB_SB_EEENS5_IJNSA_ILi0EEESU_SU_EEEEENS5_IJNS4_10UnderscoreESX_SX_EEEEENS4_23SM90_TMA_LOAD_MULTICASTENS4_14ComposedLayoutINS4_7SwizzleILi2ELi4ELi3EEENS4_18smem_ptr_flag_bitsILi8EEENSS_INS5_IJNSA_ILi8EEESG_EEENS5_IJSG_SB_EEEEEEEvNS4_8identityENS4_13SM90_TMA_LOADES1A_vS1B_EENS_8epilogue10collective6detail29Sm90TmaWarpSpecializedAdapterINS1F_15DefaultEpilogueISI_SJ_SJ_NS1E_6thread17LinearCombinationISI_Li1EffLNS1J_9ScaleType4KindE0ELNS_15FloatRoundStyleE2ESI_EENS1_15EpilogueDefaultEEEEEvvEEEEvNT_6ParamsE,(.L_x_146 - _ZN7cutlass13device_kernelINS_4gemm6kernel13GemmUniversalIN4cute5tupleIJiiiiEEENS1_10collective13CollectiveMmaINS1_37MainloopSm90TmaGmmaWarpSpecializedFP8ILi5ENS5_IJNS4_1CILi1EEENSA_ILi2EEESB_EEENS1_32KernelTmaWarpSpecializedPingpongEEENS5_IJNSA_ILi64EEESG_SG_EEENS_12float_e4m3_tENS5_IJlSB_lEEESI_SJ_NS4_8TiledMMAINS4_8MMA_AtomIJNS4_4SM904GMMA30MMA_64x64x32_F32E4M3E4M3_SS_TNILNSN_7ScaleInE1ELSP_1EEEEEENS4_6LayoutINS5_IJSB_SB_SB_EEENS5_IJNSA_ILi0EEESU_SU_EEEEENS5_IJNS4_10UnderscoreESX_SX_EEEEENS4_23SM90_TMA_LOAD_MULTICASTENS4_14ComposedLayoutINS4_7SwizzleILi2ELi4ELi3EEENS4_18smem_ptr_flag_bitsILi8EEENSS_INS5_IJNSA_ILi8EEESG_EEENS5_IJSG_SB_EEEEEEEvNS4_8identityENS4_13SM90_TMA_LOADES1A_vS1B_EENS_8epilogue10collective6detail29Sm90TmaWarpSpecializedAdapterINS1F_15DefaultEpilogueISI_SJ_SJ_NS1E_6thread17LinearCombinationISI_Li1EffLNS1J_9ScaleType4KindE0ELNS_15FloatRoundStyleE2ESI_EENS1_15EpilogueDefaultEEEEEvvEEEEvNT_6ParamsE)
        .other          _ZN7cutlass13device_kernelINS_4gemm6kernel13GemmUniversalIN4cute5tupleIJiiiiEEENS1_10collective13CollectiveMmaINS1_37MainloopSm90TmaGmmaWarpSpecializedFP8ILi5ENS5_IJNS4_1CILi1EEENSA_ILi2EEESB_EEENS1_32KernelTmaWarpSpecializedPingpongEEENS5_IJNSA_ILi64EEESG_SG_EEENS_12float_e4m3_tENS5_IJlSB_lEEESI_SJ_NS4_8TiledMMAINS4_8MMA_AtomIJNS4_4SM904GMMA30MMA_64x64x32_F32E4M3E4M3_SS_TNILNSN_7ScaleInE1ELSP_1EEEEEENS4_6LayoutINS5_IJSB_SB_SB_EEENS5_IJNSA_ILi0EEESU_SU_EEEEENS5_IJNS4_10UnderscoreESX_SX_EEEEENS4_23SM90_TMA_LOAD_MULTICASTENS4_14ComposedLayoutINS4_7SwizzleILi2ELi4ELi3EEENS4_18smem_ptr_flag_bitsILi8EEENSS_INS5_IJNSA_ILi8EEESG_EEENS5_IJSG_SB_EEEEEEEvNS4_8identityENS4_13SM90_TMA_LOADES1A_vS1B_EENS_8epilogue10collective6detail29Sm90TmaWarpSpecializedAdapterINS1F_15DefaultEpilogueISI_SJ_SJ_NS1E_6thread17LinearCombinationISI_Li1EffLNS1J_9ScaleType4KindE0ELNS_15FloatRoundStyleE2ESI_EENS1_15EpilogueDefaultEEEEEvvEEEEvNT_6ParamsE,@"STO_CUDA_ENTRY STV_DEFAULT"
_ZN7cutlass13device_kernelINS_4gemm6kernel13GemmUniversalIN4cute5tupleIJiiiiEEENS1_10collective13CollectiveMmaINS1_37MainloopSm90TmaGmmaWarpSpecializedFP8ILi5ENS5_IJNS4_1CILi1EEENSA_ILi2EEESB_EEENS1_32KernelTmaWarpSpecializedPingpongEEENS5_IJNSA_ILi64EEESG_SG_EEENS_12float_e4m3_tENS5_IJlSB_lEEESI_SJ_NS4_8TiledMMAINS4_8MMA_AtomIJNS4_4SM904GMMA30MMA_64x64x32_F32E4M3E4M3_SS_TNILNSN_7ScaleInE1ELSP_1EEEEEENS4_6LayoutINS5_IJSB_SB_SB_EEENS5_IJNSA_ILi0EEESU_SU_EEEEENS5_IJNS4_10UnderscoreESX_SX_EEEEENS4_23SM90_TMA_LOAD_MULTICASTENS4_14ComposedLayoutINS4_7SwizzleILi2ELi4ELi3EEENS4_18smem_ptr_flag_bitsILi8EEENSS_INS5_IJNSA_ILi8EEESG_EEENS5_IJSG_SB_EEEEEEEvNS4_8identityENS4_13SM90_TMA_LOADES1A_vS1B_EENS_8epilogue10collective6detail29Sm90TmaWarpSpecializedAdapterINS1F_15DefaultEpilogueISI_SJ_SJ_NS1E_6thread17LinearCombinationISI_Li1EffLNS1J_9ScaleType4KindE0ELNS_15FloatRoundStyleE2ESI_EENS1_15EpilogueDefaultEEEEEvvEEEEvNT_6ParamsE:
[----:B------:R-:W-:Y:S01]  /*0000*/  LDC R1, c[0x0][0x28] ;  /* 0x00000a00ff017b82 */ /* 0x000fe20000000800 */
[----:B------:R-:W0:Y:S01]  /*0010*/  S2R R11, SR_TID.X ;  /* 0x00000000000b7919 */ /* 0x000e220000002100 */
[----:B------:R-:W-:Y:S01]  /*0020*/  ELECT P0, URZ, PT ;  /* 0x00000000003f782f */ /* 0x000fe20003800000 */
[----:B------:R-:W-:Y:S01]  /*0030*/  BSSY B0, `(.L_x_0) ;  /* 0x000000f000007945 */ /* 0x000fe20003800000 */
[--C-:B0-----:R-:W-:Y:S02]  /*0040*/  SHF.R.U32.HI R0, RZ, 0x5, R11.reuse ;  /* 0x00000005ff007819 */ /* 0x101fe4000001160b */
[----:B------:R-:W-:-:S03]  /*0050*/  SHF.R.U32.HI R5, RZ, 0x7, R11 ;  /* 0x00000007ff057819 */ /* 0x000fc6000001160b */
[----:B------:R-:W0:Y:S04]  /*0060*/  SHFL.IDX PT, R2, R0, RZ, 0x1f ;  /* 0x00001fff00027589 */ /* 0x000e2800000e0000 */
[----:B------:R1:W2:Y:S01]  /*0070*/  SHFL.IDX PT, R6, R5, RZ, 0x1f ;  /* 0x00001fff05067589 */ /* 0x0002a200000e0000 */
[----:B0-----:R-:W-:-:S13]  /*0080*/  ISETP.NE.OR P0, PT, R2, RZ, !P0 ;  /* 0x000000ff0200720c */ /* 0x001fda0004705670 */
[----:B-12---:R-:W-:Y:S05]  /*0090*/  @P0 BRA `(.L_x_1) ;  /* 0x0000000000200947 */ /* 0x006fea0003800000 */
[----:B------:R-:W-:Y:S02]  /*00a0*/  ULDC.64 UR4, c[0x0][0x198] ;  /* 0x0000660000047ab9 */ /* 0x000fe40000000a00 */
[----:B------:R-:W-:Y:S02]  /*00b0*/  UIADD3 UR6, UP0, UR4, 0xf0, URZ ;  /* 0x000000f004067890 */ /* 0x000fe4000ff1e03f */
[----:B------:R-:W-:Y:S02]  /*00c0*/  UIADD3 UR4, UP1, UR4, 0x1f0, URZ ;  /* 0x000001f004047890 */ /* 0x000fe4000ff3e03f */
[----:B------:R-:W-:Y:S02]  /*00d0*/  UIADD3.X UR7, URZ, UR5, URZ, UP0, !UPT ;  /* 0x000000053f077290 */ /* 0x000fe400087fe43f */
[----:B------:R-:W-:-:S07]  /*00e0*/  UIADD3.X UR5, URZ, UR5, URZ, UP1, !UPT ;  /* 0x000000053f057290 */ /* 0x000fce0008ffe43f */
[----:B------:R0:W-:Y:S02]  /*00f0*/  UTMACCTL.PF [UR6] ;  /* 0x00000000060079b9 */ /* 0x0001e40008040000 */
[----:B------:R0:W-:Y:S02]  /*0100*/  UTMACCTL.PF [UR4] ;  /* 0x00000000040079b9 */ /* 0x0001e40008040000 */
[----:B0-----:R-:W-:Y:S01]  /*0110*/  NOP ;  /* 0x0000000000007918 */ /* 0x001fe20000000000 */
.L_x_1:
[----:B------:R-:W-:Y:S05]  /*0120*/  BSYNC B0 ;  /* 0x0000000000007941 */ /* 0x000fea0003800000 */
.L_x_0:
[----:B------:R-:W0:Y:S01]  /*0130*/  SHFL.IDX PT, R7, R0, RZ, 0x1f ;  /* 0x00001fff00077589 */ /* 0x000e2200000e0000 */
[----:B------:R-:W-:Y:S02]  /*0140*/  SHF.R.S32.HI R4, RZ, 0x1f, R11 ;  /* 0x0000001fff047819 */ /* 0x000fe4000001140b */
[----:B0-----:R-:W-:-:S13]  /*0150*/  ISETP.NE.AND P0, PT, R7, RZ, PT ;  /* 0x000000ff0700720c */ /* 0x001fda0003f05270 */
[----:B------:R-:W-:Y:S05]  /*0160*/  @P0 BRA `(.L_x_2) ;  /* 0x0000000000600947 */ /* 0x000fea0003800000 */
[----:B------:R-:W0:Y:S01]  /*0170*/  S2UR UR8, SR_CgaCtaId ;  /* 0x00000000000879c3 */ /* 0x000e220000008800 */
[----:B------:R-:W-:Y:S01]  /*0180*/  UMOV UR4, 0x400 ;  /* 0x0000040000047882 */ /* 0x000fe20000000000 */
[----:B------:R-:W-:Y:S01]  /*0190*/  UMOV UR5, 0x1 ;  /* 0x0000000100057882 */ /* 0x000fe20000000000 */
[----:B------:R-:W-:Y:S01]  /*01a0*/  UMOV UR6, 0x2 ;  /* 0x0000000200067882 */ /* 0x000fe20000000000 */
[----:B------:R-:W-:Y:S01]  /*01b0*/  ELECT P0, URZ, PT ;  /* 0x00000000003f782f */ /* 0x000fe20003800000 */
[----:B------:R-:W-:-:S04]  /*01c0*/  UIADD3 UR6, -UR6, 0x100000, URZ ;  /* 0x0010000006067890 */ /* 0x000fc8000fffe13f */
[----:B------:R-:W-:Y:S02]  /*01d0*/  USHF.L.U32 UR7, UR6, 0xb, URZ ;  /* 0x0000000b06077899 */ /* 0x000fe4000800063f */
[----:B------:R-:W-:Y:S02]  /*01e0*/  USHF.L.U32 UR6, UR6, 0x1, URZ ;  /* 0x0000000106067899 */ /* 0x000fe4000800063f */
[----:B0-----:R-:W-:Y:S02]  /*01f0*/  ULEA UR8, UR8, UR4, 0x18 ;  /* 0x0000000408087291 */ /* 0x001fe4000f8ec03f */
[----:B------:R-:W-:-:S04]  /*0200*/  UIADD3 UR4, -UR5, 0x100000, URZ ;  /* 0x0010000005047890 */ /* 0x000fc8000fffe13f */
[----:B------:R-:W-:Y:S02]  /*0210*/  USHF.L.U32 UR5, UR4, 0xb, URZ ;  /* 0x0000000b04057899 */ /* 0x000fe4000800063f */
[----:B------:R-:W-:Y:S01]  /*0220*/  USHF.L.U32 UR4, UR4, 0x1, URZ ;  /* 0x0000000104047899 */ /* 0x000fe2000800063f */
[----:B------:R-:W0:Y:S11]  /*0230*/  FENCE.VIEW.ASYNC.S ;  /* 0x00000000000073c6 */ /* 0x000e360000000000 */
[----:B0-----:R0:W1:Y:S01]  /*0240*/  SYNCS.EXCH.64 URZ, [UR8], UR4 ;  /* 0x00000004083f75b2 */ /* 0x0010620008000100 */
[----:B------:R0:W2:Y:S01]  /*0250*/  SYNCS.EXCH.64 URZ, [UR8+0x28], UR6 ;  /* 0x00002806083f75b2 */ /* 0x0000a20008000100 */
[----:B------:R0:W3:Y:S01]  /*0260*/  SYNCS.EXCH.64 URZ, [UR8+0x8], UR4 ;  /* 0x00000804083f75b2 */ /* 0x0000e20008000100 */
[----:B------:R0:W4:Y:S01]  /*0270*/  SYNCS.EXCH.64 URZ, [UR8+0x30], UR6 ;  /* 0x00003006083f75b2 */ /* 0x0001220008000100 */
[----:B------:R0:W0:Y:S01]  /*0280*/  SYNCS.EXCH.64 URZ, [UR8+0x10], UR4 ;  /* 0x00001004083f75b2 */ /* 0x0000220008000100 */
[----:B------:R0:W0:Y:S01]  /*0290*/  SYNCS.EXCH.64 URZ, [UR8+0x38], UR6 ;  /* 0x00003806083f75b2 */ /* 0x0000220008000100 */
[----:B------:R0:W0:Y:S01]  /*02a0*/  SYNCS.EXCH.64 URZ, [UR8+0x18], UR4 ;  /* 0x00001804083f75b2 */ /* 0x0000220008000100 */
[----:B------:R0:W0:Y:S01]  /*02b0*/  SYNCS.EXCH.64 URZ, [UR8+0x40], UR6 ;  /* 0x00004006083f75b2 */ /* 0x0000220008000100 */
[----:B------:R0:W0:Y:S01]  /*02c0*/  SYNCS.EXCH.64 URZ, [UR8+0x20], UR4 ;  /* 0x00002004083f75b2 */ /* 0x0000220008000100 */
[----:B------:R0:W0:Y:S01]  /*02d0*/  SYNCS.EXCH.64 URZ, [UR8+0x48], UR6 ;  /* 0x00004806083f75b2 */ /* 0x0000220008000100 */
[----:B------:R-:W-:Y:S01]  /*02e0*/  NOP ;  /* 0x0000000000007918 */ /* 0x000fe20000000000 */
.L_x_2:
[----:B------:R-:W5:Y:S01]  /*02f0*/  SHFL.IDX PT, R9, R0, RZ, 0x1f ;  /* 0x00001fff00097589 */ /* 0x000f6200000e0000 */
[----:B------:R-:W-:Y:S01]  /*0300*/  LEA.HI R4, R4, R11, RZ, 0x7 ;  /* 0x0000000b04047211 */ /* 0x000fe200078f38ff */
[----:B------:R-:W1:Y:S01]  /*0310*/  S2UR UR12, SR_CTAID.X ;  /* 0x00000000000c79c3 */ /* 0x000e620000002500 */
[----:B------:R-:W-:Y:S01]  /*0320*/  ELECT P0, URZ, PT ;  /* 0x00000000003f782f */ /* 0x000fe20003800000 */
[----:B------:R2:W3:Y:S01]  /*0330*/  SHFL.IDX PT, R8, R0, RZ, 0x1f ;  /* 0x00001fff00087589 */ /* 0x0004e200000e0000 */
[----:B------:R-:W-:Y:S02]  /*0340*/  LOP3.LUT R4, R4, 0xffffff80, RZ, 0xc0, !PT ;  /* 0xffffff8004047812 */ /* 0x000fe400078ec0ff */
[----:B------:R-:W-:Y:S01]  /*0350*/  ELECT P1, URZ, PT ;  /* 0x00000000003f782f */ /* 0x000fe20003820000 */
[----:B------:R-:W-:Y:S01]  /*0360*/  NOP ;  /* 0x0000000000007918 */ /* 0x000fe20000000000 */
[----:B------:R-:W4:Y:S01]  /*0370*/  S2R R14, SR_CTAID.Y ;  /* 0x00000000000e7919 */ /* 0x000f220000002600 */
[----:B0-----:R-:W-:Y:S01]  /*0380*/  ULDC UR4, c[0x0][0x150] ;  /* 0x0000540000047ab9 */ /* 0x001fe20000000800 */
[----:B------:R-:W-:Y:S01]  /*0390*/  IMAD.IADD R10, R11, 0x1, -R4 ;  /* 0x000000010b0a7824 */ /* 0x000fe200078e0a04 */
[----:B------:R-:W0:Y:S01]  /*03a0*/  LDC R12, c[0x0][0x140] ;  /* 0x00005000ff0c7b82 */ /* 0x000e220000000800 */
[----:B------:R4:W4:Y:S01]  /*03b0*/  SHFL.IDX PT, R13, R5, RZ, 0x1f ;  /* 0x00001fff050d7589 */ /* 0x00092200000e0000 */
[----:B--2---:R-:W-:Y:S01]  /*03c0*/  SHF.R.S32.HI R0, RZ, 0x1f, R7 ;  /* 0x0000001fff007819 */ /* 0x004fe20000011407 */
[----:B------:R-:W-:Y:S01]  /*03d0*/  UMOV UR11, 0x80 ;  /* 0x00000080000b7882 */ /* 0x000fe20000000000 */
[----:B------:R-:W-:Y:S01]  /*03e0*/  SHF.R.S32.HI R23, RZ, 0x1f, R10 ;  /* 0x0000001fff177819 */ /* 0x000fe2000001140a */
[----:B------:R-:W-:Y:S01]  /*03f0*/  NOP ;  /* 0x0000000000007918 */ /* 0x000fe20000000000 */
[----:B------:R-:W-:Y:S01]  /*0400*/  LEA.HI R0, R0, R7, RZ, 0x2 ;  /* 0x0000000700007211 */ /* 0x000fe200078f10ff */
[----:B------:R-:W-:Y:S01]  /*0410*/  VIADD R40, R6, 0xffffffff ;  /* 0xffffffff06287836 */ /* 0x000fe20000000000 */
[----:B------:R-:W-:Y:S01]  /*0420*/  LEA.HI R3, R23, R10, RZ, 0x3 ;  /* 0x0000000a17037211 */ /* 0x000fe200078f18ff */
[----:B------:R-:W2:Y:S01]  /*0430*/  LDC R25, c[0x0][0x148] ;  /* 0x00005200ff197b82 */ /* 0x000ea20000000800 */
[----:B------:R-:W-:-:S02]  /*0440*/  LOP3.LUT R0, R0, 0x3ffffffc, RZ, 0xc0, !PT ;  /* 0x3ffffffc00007812 */ /* 0x000fc400078ec0ff */
[--C-:B------:R-:W-:Y:S02]  /*0450*/  SHF.R.S32.HI R4, RZ, 0x3, R3.reuse ;  /* 0x00000003ff047819 */ /* 0x100fe40000011403 */
[----:B-----5:R-:W-:Y:S01]  /*0460*/  ISETP.NE.OR P0, PT, R9, RZ, !P0 ;  /* 0x000000ff0900720c */ /* 0x020fe20004705670 */
[----:B------:R-:W-:Y:S01]  /*0470*/  IMAD.IADD R0, R7, 0x1, -R0 ;  /* 0x0000000107007824 */ /* 0x000fe200078e0a00 */
[----:B------:R-:W-:Y:S02]  /*0480*/  SHF.R.S32.HI R3, RZ, 0x1f, R3 ;  /* 0x0000001fff037819 */ /* 0x000fe40000011403 */
[----:B---3--:R-:W-:Y:S02]  /*0490*/  ISETP.NE.OR P1, PT, R8, RZ, !P1 ;  /* 0x000000ff0800720c */ /* 0x008fe40004f25670 */
[----:B------:R-:W-:Y:S01]  /*04a0*/  LEA.HI R3, R3, R4, RZ, 0x2 ;  /* 0x0000000403037211 */ /* 0x000fe200078f10ff */
[----:B------:R-:W3:Y:S01]  /*04b0*/  LDC R8, c[0x0][0x144] ;  /* 0x00005100ff087b82 */ /* 0x000ee20000000800 */
[----:B------:R-:W-:-:S02]  /*04c0*/  ISETP.GE.U32.AND P5, PT, R40, 0x2, PT ;  /* 0x000000022800780c */ /* 0x000fc40003fa6070 */
[----:B------:R-:W-:Y:S02]  /*04d0*/  LOP3.LUT R9, R3, 0xfffffffc, RZ, 0xc0, !PT ;  /* 0xfffffffc03097812 */ /* 0x000fe400078ec0ff */
[----:B------:R-:W-:Y:S01]  /*04e0*/  SHF.R.S32.HI R3, RZ, 0x1f, R2 ;  /* 0x0000001fff037819 */ /* 0x000fe20000011402 */
[----:B------:R-:W-:Y:S01]  /*04f0*/  VOTEU.ALL UP0, P0 ;  /* 0x00000000003f7886 */ /* 0x000fe20000000000 */
[----:B0-----:R-:W-:Y:S01]  /*0500*/  ISETP.EQ.U32.AND P3, PT, R12, 0x1, PT ;  /* 0x000000010c00780c */ /* 0x001fe20003f62070 */
[----:B------:R-:W-:Y:S01]  /*0510*/  IMAD.IADD R9, R4, 0x1, -R9 ;  /* 0x0000000104097824 */ /* 0x000fe200078e0a09 */
[----:B-1----:R-:W-:Y:S01]  /*0520*/  I2FP.F32.U32 R4, UR12 ;  /* 0x0000000c00047c45 */ /* 0x002fe20008201000 */
[----:B------:R-:W-:Y:S01]  /*0530*/  VOTEU.ALL UP1, P1 ;  /* 0x00000000003f7886 */ /* 0x000fe20000820000 */
[----:B------:R-:W0:Y:S01]  /*0540*/  @!UP0 S2UR UR7, SR_CgaCtaId ;  /* 0x00000000000789c3 */ /* 0x000e220000008800 */
[----:B----4-:R-:W-:Y:S01]  /*0550*/  I2FP.F32.U32 R5, R14 ;  /* 0x0000000e00057245 */ /* 0x010fe20000201000 */
[----:B------:R-:W-:-:S02]  /*0560*/  IMAD R0, R0, 0x4, R9 ;  /* 0x0000000400007824 */ /* 0x000fc400078e0209 */
[----:B------:R-:W-:Y:S01]  /*0570*/  FMUL R4, R4, UR4 ;  /* 0x0000000404047c20 */ /* 0x000fe20008400000 */
[----:B------:R-:W-:Y:S01]  /*0580*/  ULDC UR4, c[0x0][0x154] ;  /* 0x0000550000047ab9 */ /* 0x000fe20000000800 */
[----:B------:R-:W-:Y:S01]  /*0590*/  LEA.HI R3, R3, R2, RZ, 0x2 ;  /* 0x0000000203037211 */ /* 0x000fe200078f10ff */
[----:B------:R-:W-:Y:S01]  /*05a0*/  FMUL R5, R5, UR4 ;  /* 0x0000000405057c20 */ /* 0x000fe20008400000 */
[----:B------:R-:W-:Y:S01]  /*05b0*/  UMOV UR4, 0x20 ;  /* 0x0000002000047882 */ /* 0x000fe20000000000 */
[----:B------:R-:W1:Y:S01]  /*05c0*/  @!UP1 S2UR UR10, SR_CgaCtaId ;  /* 0x00000000000a99c3 */ /* 0x000e620000008800 */
[----:B------:R-:W4:Y:S01]  /*05d0*/  F2I.U32.TRUNC.NTZ R4, R4 ;  /* 0x0000000400047305 */ /* 0x000f22000020f000 */
[----:B------:R-:W-:Y:S01]  /*05e0*/  LOP3.LUT R3, R3, 0xfffffffc, RZ, 0xc0, !PT ;  /* 0xfffffffc03037812 */ /* 0x000fe200078ec0ff */
[----:B------:R-:W-:Y:S01]  /*05f0*/  @!UP0 UMOV UR6, 0x400 ;  /* 0x0000040000068882 */ /* 0x000fe20000000000 */
[----:B------:R-:W-:-:S04]  /*0600*/  @!UP0 UIADD3 UR4, -UR4, 0x100000, URZ ;  /* 0x0010000004048890 */ /* 0x000fc8000fffe13f */
[----:B------:R-:W-:Y:S02]  /*0610*/  @!UP0 USHF.L.U32 UR5, UR4, 0xb, URZ ;  /* 0x0000000b04058899 */ /* 0x000fe4000800063f */
[----:B------:R-:W-:Y:S01]  /*0620*/  @!UP0 USHF.L.U32 UR4, UR4, 0x1, URZ ;  /* 0x0000000104048899 */ /* 0x000fe2000800063f */
[----:B------:R-:W-:Y:S01]  /*0630*/  R2UR UR15, R13 ;  /* 0x000000000d0f72ca */ /* 0x000fe200000e0000 */
[----:B------:R-:W-:Y:S01]  /*0640*/  @!UP1 UMOV UR9, 0x400 ;  /* 0x0000040000099882 */ /* 0x000fe20000000000 */
[----:B------:R-:W-:Y:S01]  /*0650*/  IMAD.IADD R22, R2, 0x1, -R3 ;  /* 0x0000000102167824 */ /* 0x000fe200078e0a03 */
[----:B------:R-:W-:Y:S01]  /*0660*/  VOTEU.ALL UP2, P1 ;  /* 0x00000000003f7886 */ /* 0x000fe20000840000 */
[----:B------:R-:W5:Y:S01]  /*0670*/  F2I.U32.TRUNC.NTZ R5, R5 ;  /* 0x0000000500057305 */ /* 0x000f62000020f000 */
[----:B------:R-:W-:Y:S01]  /*0680*/  IMAD.SHL.U32 R3, R0, 0x4, RZ ;  /* 0x0000000400037824 */ /* 0x000fe200078e00ff */
[----:B------:R-:W-:Y:S01]  /*0690*/  VOTEU.ALL UP3, P1 ;  /* 0x00000000003f7886 */ /* 0x000fe20000860000 */
[----:B------:R-:W-:Y:S01]  /*06a0*/  VOTEU.ALL UP4, P1 ;  /* 0x00000000003f7886 */ /* 0x000fe20000880000 */
[----:B------:R-:W-:Y:S01]  /*06b0*/  VOTEU.ALL UP5, P1 ;  /* 0x00000000003f7886 */ /* 0x000fe200008a0000 */
[----:B------:R-:W-:Y:S01]  /*06c0*/  ISETP.NE.AND P1, PT, R22, 0x3, PT ;  /* 0x000000031600780c */ /* 0x000fe20003f25270 */
[----:B0-----:R-:W-:Y:S01]  /*06d0*/  @!UP0 ULEA UR8, UR7, UR6, 0x18 ;  /* 0x0000000607088291 */ /* 0x001fe2000f8ec03f */
[----:B------:R-:W-:Y:S01]  /*06e0*/  LOP3.LUT R12, R0, 0xc, R3, 0x78, !PT ;  /* 0x0000000c000c7812 */ /* 0x000fe200078e7803 */
[----:B------:R-:W-:-:S04]  /*06f0*/  @!UP1 UIADD3 UR6, -UR11, 0x100000, URZ ;  /* 0x001000000b069890 */ /* 0x000fc8000fffe13f */
[----:B------:R-:W-:Y:S02]  /*0700*/  @!UP1 USHF.L.U32 UR7, UR6, 0xb, URZ ;  /* 0x0000000b06079899 */ /* 0x000fe4000800063f */
[----:B------:R-:W-:Y:S01]  /*0710*/  @!UP1 USHF.L.U32 UR6, UR6, 0x1, URZ ;  /* 0x0000000106069899 */ /* 0x000fe2000800063f */
[----:B----4-:R-:W-:Y:S01]  /*0720*/  IMAD.MOV R7, RZ, RZ, -R4 ;  /* 0x000000ffff077224 */ /* 0x010fe200078e0a04 */
[----:B------:R-:W-:Y:S01]  /*0730*/  VOTEU.ALL UP0, P0 ;  /* 0x00000000003f7886 */ /* 0x000fe20000000000 */
[----:B------:R-:W-:Y:S02]  /*0740*/  ISETP.EQ.OR P1, PT, R22, RZ, !P1 ;  /* 0x000000ff1600720c */ /* 0x000fe40004f22670 */
[----:B---3--:R-:W-:Y:S01]  /*0750*/  IMAD R24, R8, R7, UR12 ;  /* 0x0000000c08187e24 */ /* 0x008fe2000f8e0207 */
[----:B-1----:R-:W-:Y:S01]  /*0760*/  @!UP1 ULEA UR9, UR10, UR9, 0x18 ;  /* 0x000000090a099291 */ /* 0x002fe2000f8ec03f */
[----:B-----5:R-:W-:Y:S01]  /*0770*/  IMAD.MOV R26, RZ, RZ, -R5 ;  /* 0x000000ffff1a7224 */ /* 0x020fe200078e0a05 */
[----:B------:R-:W-:Y:S01]  /*0780*/  VOTEU.ALL UP1, P0 ;  /* 0x00000000003f7886 */ /* 0x000fe20000020000 */
[----:B------:R-:W-:Y:S01]  /*0790*/  LOP3.LUT P0, RZ, R10, 0x7, RZ, 0xc0, !PT ;  /* 0x000000070aff7812 */ /* 0x000fe2000780c0ff */
[----:B------:R-:W0:Y:S02]  /*07a0*/  FENCE.VIEW.ASYNC.S ;  /* 0x00000000000073c6 */ /* 0x000e240000000000 */
[----:B0-----:R0:W1:Y:S01]  /*07b0*/  @!UP0 SYNCS.EXCH.64 URZ, [UR8+0x80], UR4 ;  /* 0x00008004083f85b2 */ /* 0x0010620008000100 */
[----:B--2---:R-:W-:Y:S01]  /*07c0*/  IMAD R3, R25, R26, R14 ;  /* 0x0000001a19037224 */ /* 0x004fe200078e020e */
[----:B------:R-:W-:-:S02]  /*07d0*/  ISETP.EQ.AND P1, PT, R6, RZ, P1 ;  /* 0x000000ff0600720c */ /* 0x000fc40000f22270 */
[----:B------:R-:W-:Y:S02]  /*07e0*/  ISETP.LT.U32.AND P0, PT, R12, 0x2, !P0 ;  /* 0x000000020c00780c */ /* 0x000fe40004701070 */
[----:B------:R-:W-:Y:S02]  /*07f0*/  ISETP.NE.AND P4, PT, R3, R12, PT ;  /* 0x0000000c0300720c */ /* 0x000fe40003f85270 */
[----:B------:R-:W-:Y:S02]  /*0800*/  SEL R7, RZ, 0x1, !P1 ;  /* 0x00000001ff077807 */ /* 0x000fe40004800000 */
[----:B------:R-:W-:Y:S02]  /*0810*/  ISETP.EQ.OR P4, PT, R24, RZ, !P4 ;  /* 0x000000ff1800720c */ /* 0x000fe40006782670 */
[----:B------:R-:W-:Y:S02]  /*0820*/  ISETP.NE.AND P2, PT, R6, RZ, PT ;  /* 0x000000ff0600720c */ /* 0x000fe40003f45270 */
[----:B------:R-:W-:Y:S01]  /*0830*/  PLOP3.LUT P0, PT, P0, P4, PT, 0x80, 0x0 ;  /* 0x000000000000781c */ /* 0x000fe20000709070 */
[----:B------:R0:W2:Y:S01]  /*0840*/  @!UP1 SYNCS.EXCH.64 URZ, [UR8+0x88], UR4 ;  /* 0x00008804083f95b2 */ /* 0x0000a20008000100 */
[----:B------:R-:W-:Y:S01]  /*0850*/  NOP ;  /* 0x0000000000007918 */ /* 0x000fe20000000000 */
[----:B------:R-:W-:Y:S01]  /*0860*/  SEL R7, R7, 0x2, P5 ;  /* 0x0000000207077807 */ /* 0x000fe20002800000 */
[----:B------:R0:W3:Y:S01]  /*0870*/  @!UP2 SYNCS.EXCH.64 URZ, [UR9+0x60], UR6 ;  /* 0x00006006093fa5b2 */ /* 0x0000e20008000100 */
[----:B------:R0:W4:Y:S01]  /*0880*/  @!UP3 SYNCS.EXCH.64 URZ, [UR9+0x68], UR6 ;  /* 0x00006806093fb5b2 */ /* 0x0001220008000100 */
[----:B------:R0:W0:Y:S01]  /*0890*/  @!UP4 SYNCS.EXCH.64 URZ, [UR9+0x70], UR6 ;  /* 0x00007006093fc5b2 */ /* 0x0000220008000100 */
[----:B------:R0:W0:Y:S01]  /*08a0*/  @!UP5 SYNCS.EXCH.64 URZ, [UR9+0x78], UR6 ;  /* 0x00007806093fd5b2 */ /* 0x0000220008000100 */
[----:B------:R-:W-:Y:S01]  /*08b0*/  NOP ;  /* 0x0000000000007918 */ /* 0x000fe20000000000 */
[----:B------:R-:W-:Y:S05]  /*08c0*/  @!P3 BRA `(.L_x_3) ;  /* 0x000000000008b947 */ /* 0x000fea0003800000 */
[----:B01234-:R-:W-:Y:S01]  /*08d0*/  UCGABAR_ARV ;  /* 0x00000000000079c7 */ /* 0x01ffe20008000000 */
[----:B------:R-:W-:Y:S05]  /*08e0*/  BRA `(.L_x_4) ;  /* 0x0000000000047947 */ /* 0x000fea0003800000 */
.L_x_3:
[----:B01234-:R-:W-:Y:S01]  /*08f0*/  NOP ;  /* 0x0000000000007918 */ /* 0x01ffe20000000000 */
.L_x_4:
[----:B------:R-:W-:Y:S01]  /*0900*/  ULDC.64 UR4, c[0x0][0x598] ;  /* 0x0001660000047ab9 */ /* 0x000fe20000000a00 */
[----:B------:R-:W-:Y:S01]  /*0910*/  ULDC.64 UR20, c[0x0][0x208] ;  /* 0x0000820000147ab9 */ /* 0x000fe20000000a00 */
[----:B------:R-:W-:-:S04]  /*0920*/  ISETP.NE.U32.AND P1, PT, RZ, UR4, PT ;  /* 0x00000004ff007c0c */ /* 0x000fc8000bf25070 */
[----:B------:R-:W-:-:S13]  /*0930*/  ISETP.NE.AND.EX P1, PT, RZ, UR5, PT, P1 ;  /* 0x00000005ff007c0c */ /* 0x000fda000bf25310 */
[----:B------:R-:W-:Y:S05]  /*0940*/  @!P1 BRA `(.L_x_5) ;  /* 0x00000000001c9947 */ /* 0x000fea0003800000 */
[----:B------:R-:W0:Y:S02]  /*0950*/  LDC.64 R2, c[0x0][0x598] ;  /* 0x00016600ff027b82 */ /* 0x000e240000000a00 */
[----:B0-----:R-:W2:Y:S02]  /*0960*/  LDG.E.64 R2, desc[UR20][R2.64] ;  /* 0x0000001402027981 */ /* 0x001ea4000c1e1b00 */
[----:B--2---:R-:W-:-:S04]  /*0970*/  ISETP.NE.U32.AND P1, PT, R2, RZ, PT ;  /* 0x000000ff0200720c */ /* 0x004fc80003f25070 */
[----:B------:R-:W-:-:S13]  /*0980*/  ISETP.NE.AND.EX P1, PT, R3, RZ, PT, P1 ;  /* 0x000000ff0300720c */ /* 0x000fda0003f25310 */
[----:B------:R-:W-:Y:S05]  /*0990*/  @!P1 BRA `(.L_x_5) ;  /* 0x0000000000089947 */ /* 0x000fea0003800000 */
[----:B------:R0:W5:Y:S01]  /*09a0*/  LD.E R13, desc[UR20][R2.64] ;  /* 0x00000014020d7980 */ /* 0x000162000c101900 */
[----:B------:R-:W-:Y:S05]  /*09b0*/  BRA `(.L_x_6) ;  /* 0x0000000000207947 */ /* 0x000fea0003800000 */
.L_x_5:
[----:B------:R-:W-:Y:S02]  /*09c0*/  ULDC.64 UR4, c[0x0][0x588] ;  /* 0x0001620000047ab9 */ /* 0x000fe40000000a00 */
[----:B------:R-:W-:-:S04]  /*09d0*/  ISETP.NE.U32.AND P1, PT, RZ, UR4, PT ;  /* 0x00000004ff007c0c */ /* 0x000fc8000bf25070 */
[----:B------:R-:W-:-:S13]  /*09e0*/  ISETP.NE.AND.EX P1, PT, RZ, UR5, PT, P1 ;  /* 0x00000005ff007c0c */ /* 0x000fda000bf25310 */
[----:B------:R-:W-:Y:S05]  /*09f0*/  @!P1 BRA `(.L_x_7) ;  /* 0x00000000000c9947 */ /* 0x000fea0003800000 */
[----:B------:R-:W0:Y:S02]  /*0a00*/  LDC.64 R2, c[0x0][0x588] ;  /* 0x00016200ff027b82 */ /* 0x000e240000000a00 */
[----:B0-----:R1:W5:Y:S01]  /*0a10*/  LDG.E R13, desc[UR20][R2.64] ;  /* 0x00000014020d7981 */ /* 0x001362000c1e1900 */
[----:B------:R-:W-:Y:S05]  /*0a20*/  BRA `(.L_x_6) ;  /* 0x0000000000047947 */ /* 0x000fea0003800000 */
.L_x_7:
[----:B------:R-:W2:Y:S02]  /*0a30*/  LDC R13, c[0x0][0x580] ;  /* 0x00016000ff0d7b82 */ /* 0x000ea40000000800 */
.L_x_6:
[----:B------:R-:W-:Y:S02]  /*0a40*/  ULDC.64 UR4, c[0x0][0x5a0] ;  /* 0x0001680000047ab9 */ /* 0x000fe40000000a00 */
[----:B------:R-:W-:-:S04]  /*0a50*/  ISETP.NE.U32.AND P1, PT, RZ, UR4, PT ;  /* 0x00000004ff007c0c */ /* 0x000fc8000bf25070 */
[----:B------:R-:W-:-:S13]  /*0a60*/  ISETP.NE.AND.EX P1, PT, RZ, UR5, PT, P1 ;  /* 0x00000005ff007c0c */ /* 0x000fda000bf25310 */
[----:B------:R-:W-:Y:S05]  /*0a70*/  @!P1 BRA `(.L_x_8) ;  /* 0x00000000001c9947 */ /* 0x000fea0003800000 */
[----:B01----:R-:W0:Y:S02]  /*0a80*/  LDC.64 R2, c[0x0][0x5a0] ;  /* 0x00016800ff027b82 */ /* 0x003e240000000a00 */
[----:B0-----:R-:W3:Y:S02]  /*0a90*/  LDG.E.64 R2, desc[UR20][R2.64] ;  /* 0x0000001402027981 */ /* 0x001ee4000c1e1b00 */
[----:B---3--:R-:W-:-:S04]  /*0aa0*/  ISETP.NE.U32.AND P1, PT, R2, RZ, PT ;  /* 0x000000ff0200720c */ /* 0x008fc80003f25070 */
[----:B------:R-:W-:-:S13]  /*0ab0*/  ISETP.NE.AND.EX P1, PT, R3, RZ, PT, P1 ;  /* 0x000000ff0300720c */ /* 0x000fda0003f25310 */
[----:B------:R-:W-:Y:S05]  /*0ac0*/  @!P1 BRA `(.L_x_8) ;  /* 0x0000000000089947 */ /* 0x000fea0003800000 */
[----:B------:R0:W5:Y:S01]  /*0ad0*/  LD.E R16, desc[UR20][R2.64] ;  /* 0x0000001402107980 */ /* 0x000162000c101900 */
[----:B------:R-:W-:Y:S05]  /*0ae0*/  BRA `(.L_x_9) ;  /* 0x0000000000207947 */ /* 0x000fea0003800000 */
.L_x_8:
[----:B------:R-:W-:Y:S02]  /*0af0*/  ULDC.64 UR4, c[0x0][0x590] ;  /* 0x0001640000047ab9 */ /* 0x000fe40000000a00 */
[----:B------:R-:W-:-:S04]  /*0b00*/  ISETP.NE.U32.AND P1, PT, RZ, UR4, PT ;  /* 0x00000004ff007c0c */ /* 0x000fc8000bf25070 */
[----:B------:R-:W-:-:S13]  /*0b10*/  ISETP.NE.AND.EX P1, PT, RZ, UR5, PT, P1 ;  /* 0x00000005ff007c0c */ /* 0x000fda000bf25310 */
[----:B------:R-:W-:Y:S05]  /*0b20*/  @!P1 BRA `(.L_x_10) ;  /* 0x00000000000c9947 */ /* 0x000fea0003800000 */
[----:B------:R-:W3:Y:S02]  /*0b30*/  LDC.64 R16, c[0x0][0x590] ;  /* 0x00016400ff107b82 */ /* 0x000ee40000000a00 */
[----:B---3--:R3:W5:Y:S01]  /*0b40*/  LDG.E R16, desc[UR20][R16.64] ;  /* 0x0000001410107981 */ /* 0x008762000c1e1900 */
[----:B------:R-:W-:Y:S05]  /*0b50*/  BRA `(.L_x_9) ;  /* 0x0000000000047947 */ /* 0x000fea0003800000 */
.L_x_10:
[----:B------:R-:W4:Y:S02]  /*0b60*/  LDC R16, c[0x0][0x584] ;  /* 0x00016100ff107b82 */ /* 0x000f240000000800 */
.L_x_9:
[----:B------:R-:W1:Y:S01]  /*0b70*/  LDC R0, c[0x0][0x65c] ;  /* 0x00019700ff007b82 */ /* 0x000e620000000800 */
[----:B------:R-:W-:Y:S01]  /*0b80*/  ULDC UR8, c[0x0][0x28c] ;  /* 0x0000a30000087ab9 */ /* 0x000fe20000000800 */
[----:B------:R-:W-:Y:S01]  /*0b90*/  ISETP.NE.AND P1, PT, R6, 0x2, PT ;  /* 0x000000020600780c */ /* 0x000fe20003f25270 */
[----:B------:R-:W-:Y:S01]  /*0ba0*/  UIADD3 UR8, UR8, 0x3f, URZ ;  /* 0x0000003f08087890 */ /* 0x000fe2000fffe03f */
[----:B------:R-:W-:Y:S01]  /*0bb0*/  IMAD.U32 R4, RZ, RZ, UR12 ;  /* 0x0000000cff047e24 */ /* 0x000fe2000f8e00ff */
[----:B------:R-:W-:Y:S01]  /*0bc0*/  UMOV UR5, URZ ;  /* 0x0000003f00057c82 */ /* 0x000fe20008000000 */
[----:B------:R-:W-:Y:S01]  /*0bd0*/  UMOV UR4, URZ ;  /* 0x0000003f00047c82 */ /* 0x000fe20008000000 */
[----:B------:R-:W-:-:S04]  /*0be0*/  USHF.R.S32.HI UR9, URZ, 0x1f, UR8 ;  /* 0x0000001f3f097899 */ /* 0x000fc80008011408 */
[----:B------:R-:W-:-:S04]  /*0bf0*/  ULEA.HI UR9, UR9, UR8, URZ, 0x6 ;  /* 0x0000000809097291 */ /* 0x000fc8000f8f303f */
[----:B------:R-:W-:Y:S01]  /*0c00*/  USHF.R.S32.HI UR13, URZ, 0x6, UR9 ;  /* 0x000000063f0d7899 */ /* 0x000fe20008011409 */
[----:B-1----:R-:W-:-:S13]  /*0c10*/  ISETP.NE.AND P4, PT, R0, 0x1, PT ;  /* 0x000000010000780c */ /* 0x002fda0003f85270 */
[----:B0-----:R-:W0:Y:S01]  /*0c20*/  @P4 LDC R3, c[0x0][0x10] ;  /* 0x00000400ff034b82 */ /* 0x001e220000000800 */
[----:B------:R-:W-:Y:S02]  /*0c30*/  @P4 IMAD.MOV.U32 R15, RZ, RZ, RZ ;  /* 0x000000ffff0f4224 */ /* 0x000fe400078e00ff */
[----:B------:R-:W-:-:S05]  /*0c40*/  @P4 IMAD.MOV.U32 R5, RZ, RZ, RZ ;  /* 0x000000ffff054224 */ /* 0x000fca00078e00ff */
[----:B------:R-:W1:Y:S01]  /*0c50*/  @!P4 LDC R9, c[0x0][0xc] ;  /* 0x00000300ff09cb82 */ /* 0x000e620000000800 */
[----:B------:R-:W-:Y:S01]  /*0c60*/  ULDC UR6, c[0x0][0xc] ;  /* 0x0000030000067ab9 */ /* 0x000fe20000000800 */
[----:B------:R-:W-:Y:S02]  /*0c70*/  ULDC UR7, c[0x0][0x10] ;  /* 0x0000040000077ab9 */ /* 0x000fe40000000800 */
[----:B------:R-:W-:-:S04]  /*0c80*/  UIMAD.WIDE.U32 UR6, UR6, UR7, URZ ;  /* 0x00000007060672a5 */ /* 0x000fc8000f8e003f */
[----:B------:R-:W3:Y:S01]  /*0c90*/  LDC R8, c[0x0][0x14] ;  /* 0x00000500ff087b82 */ /* 0x000ee20000000800 */
[----:B0-----:R-:W-:-:S04]  /*0ca0*/  @P4 IMAD.WIDE.U32 R2, R3, UR12, R14 ;  /* 0x0000000c03024c25 */ /* 0x001fc8000f8e000e */
[----:B------:R-:W-:Y:S02]  /*0cb0*/  @P4 IMAD.IADD R3, R3, 0x1, R5 ;  /* 0x0000000103034824 */ /* 0x000fe400078e0205 */
[----:B------:R-:W-:Y:S02]  /*0cc0*/  IMAD.MOV.U32 R5, RZ, RZ, RZ ;  /* 0x000000ffff057224 */ /* 0x000fe400078e00ff */
[----:B-1----:R-:W-:-:S04]  /*0cd0*/  @!P4 IMAD.WIDE.U32 R4, R14, R9, R4 ;  /* 0x000000090e04c225 */ /* 0x002fc800078e0004 */
[----:B------:R-:W-:Y:S02]  /*0ce0*/  @!P4 IMAD.MOV.U32 R2, RZ, RZ, R4 ;  /* 0x000000ffff02c224 */ /* 0x000fe400078e0004 */
[C---:B---3--:R-:W-:Y:S02]  /*0cf0*/  IMAD R17, R8.reuse, UR7, RZ ;  /* 0x0000000708117c24 */ /* 0x048fe4000f8e02ff */
[----:B------:R-:W-:Y:S01]  /*0d00*/  IMAD.WIDE.U32 R8, R8, UR6, RZ ;  /* 0x0000000608087c25 */ /* 0x000fe2000f8e00ff */
[----:B------:R-:W-:-:S03]  /*0d10*/  ULDC.64 UR6, c[0x0][0x650] ;  /* 0x0001940000067ab9 */ /* 0x000fc60000000a00 */
[----:B------:R-:W-:Y:S02]  /*0d20*/  @!P4 IMAD.MOV.U32 R3, RZ, RZ, R5 ;  /* 0x000000ffff03c224 */ /* 0x000fe400078e0005 */
[----:B------:R-:W-:Y:S01]  /*0d30*/  IMAD.IADD R0, R9, 0x1, R17 ;  /* 0x0000000109007824 */ /* 0x000fe200078e0211 */
[----:B------:R-:W-:Y:S06]  /*0d40*/  @P1 BRA `(.L_x_11) ;  /* 0x0000000000201947 */ /* 0x000fec0003800000 */
[----:B------:R-:W-:Y:S01]  /*0d50*/  UISETP.GE.U32.AND UP0, UPT, UR13, 0x5, UPT ;  /* 0x000000050d00788c */ /* 0x000fe2000bf06070 */
[----:B------:R-:W-:Y:S01]  /*0d60*/  IADD3 R2, P1, R2, R8, RZ ;  /* 0x0000000802027210 */ /* 0x000fe20007f3e0ff */
[----:B------:R-:W-:-:S04]  /*0d70*/  UIMAD.WIDE.U32 UR4, UR13, -0x33333333, URZ ;  /* 0xcccccccd0d0478a5 */ /* 0x000fc8000f8e003f */
[----:B------:R-:W-:Y:S01]  /*0d80*/  USHF.R.U32.HI UR5, URZ, 0x2, UR5 ;  /* 0x000000023f057899 */ /* 0x000fe20008011605 */
[----:B------:R-:W-:Y:S02]  /*0d90*/  IMAD.X R3, R0, 0x1, R3, P1 ;  /* 0x0000000100037824 */ /* 0x000fe400008e0603 */
[----:B------:R-:W-:Y:S02]  /*0da0*/  UMOV UR4, URZ ;  /* 0x0000003f00047c82 */ /* 0x000fe40008000000 */
[----:B------:R-:W-:Y:S02]  /*0db0*/  @UP0 ULOP3.LUT UR4, UR5, 0x1, URZ, 0xc0, !UPT ;  /* 0x0000000105040892 */ /* 0x000fe4000f8ec03f */
[----:B------:R-:W-:-:S12]  /*0dc0*/  UIMAD UR5, UR5, -0x5, UR13 ;  /* 0xfffffffb050578a4 */ /* 0x000fd8000f8e020d */
.L_x_11:
[----:B------:R-:W-:Y:S01]  /*0dd0*/  ISETP.GE.U32.AND P1, PT, R2, UR6, PT ;  /* 0x0000000602007c0c */ /* 0x000fe2000bf26070 */
[----:B------:R-:W-:Y:S01]  /*0de0*/  IMAD.MOV.U32 R6, RZ, RZ, -0x1 ;  /* 0xffffffffff067424 */ /* 0x000fe200078e00ff */
[----:B------:R-:W-:Y:S01]  /*0df0*/  PRMT R17, RZ, 0x7610, R17 ;  /* 0x00007610ff117816 */ /* 0x000fe20000000011 */
[----:B------:R-:W-:Y:S01]  /*0e00*/  IMAD.MOV.U32 R4, RZ, RZ, -0x1 ;  /* 0xffffffffff047424 */ /* 0x000fe200078e00ff */
[----:B------:R-:W-:Y:S01]  /*0e10*/  ISETP.GE.U32.AND.EX P1, PT, R3, UR7, PT, P1 ;  /* 0x0000000703007c0c */ /* 0x000fe2000bf26110 */
[----:B------:R-:W-:-:S12]  /*0e20*/  IMAD.MOV.U32 R5, RZ, RZ, -0x1 ;  /* 0xffffffffff057424 */ /* 0x000fd800078e00ff */
[----:B------:R-:W-:Y:S05]  /*0e30*/  @P1 BRA `(.L_x_12) ;  /* 0x0000000400241947 */ /* 0x000fea0003800000 */
[----:B------:R-:W0:Y:S01]  /*0e40*/  LDC.64 R28, c[0x0][0x628] ;  /* 0x00018a00ff1c7b82 */ /* 0x000e220000000a00 */
[----:B------:R-:W-:Y:S02]  /*0e50*/  IMAD.MOV.U32 R4, RZ, RZ, R2 ;  /* 0x000000ffff047224 */ /* 0x000fe400078e0002 */
[----:B------:R-:W-:-:S05]  /*0e60*/  IMAD.MOV.U32 R5, RZ, RZ, R3 ;  /* 0x000000ffff057224 */ /* 0x000fca00078e0003 */
[----:B------:R-:W1:Y:S08]  /*0e70*/  LDC R6, c[0x0][0x630] ;  /* 0x00018c00ff067b82 */ /* 0x000e700000000800 */
[----:B------:R-:W3:Y:S01]  /*0e80*/  LDC.64 R30, c[0x0][0x620] ;  /* 0x00018800ff1e7b82 */ /* 0x000ee20000000a00 */
[----:B0-----:R-:W-:-:S04]  /*0e90*/  ISETP.NE.U32.AND P1, PT, R28, RZ, PT ;  /* 0x000000ff1c00720c */ /* 0x001fc80003f25070 */
[----:B------:R-:W-:-:S13]  /*0ea0*/  ISETP.NE.AND.EX P1, PT, R29, RZ, PT, P1 ;  /* 0x000000ff1d00720c */ /* 0x000fda0003f25310 */
[----:B-1-3--:R-:W-:Y:S05]  /*0eb0*/  @!P1 BRA `(.L_x_13) ;  /* 0x0000000000289947 */ /* 0x00afea0003800000 */
[----:B------:R-:W0:Y:S02]  /*0ec0*/  LDC R17, c[0x0][0x634] ;  /* 0x00018d00ff117b82 */ /* 0x000e240000000800 */
[----:B0-----:R-:W-:-:S05]  /*0ed0*/  IADD3 R17, P1, R2, R17, RZ ;  /* 0x0000001102117210 */ /* 0x001fca0007f3e0ff */
[----:B------:R-:W-:-:S04]  /*0ee0*/  IMAD.X R27, RZ, RZ, R3, P1 ;  /* 0x000000ffff1b7224 */ /* 0x000fc800008e0603 */
[----:B------:R-:W-:-:S04]  /*0ef0*/  IMAD.WIDE.U32 R4, R27, R28, RZ ;  /* 0x0000001c1b047225 */ /* 0x000fc800078e00ff */
[----:B------:R-:W-:-:S04]  /*0f00*/  IMAD.WIDE.U32 R18, P1, R17, R29, R4 ;  /* 0x0000001d11127225 */ /* 0x000fc80007820004 */
[----:B------:R-:W-:-:S04]  /*0f10*/  IMAD.WIDE.U32 R4, R17, R28, RZ ;  /* 0x0000001c11047225 */ /* 0x000fc800078e00ff */
[----:B------:R-:W-:Y:S01]  /*0f20*/  IMAD.X R21, RZ, RZ, RZ, P1 ;  /* 0x000000ffff157224 */ /* 0x000fe200008e06ff */
[----:B------:R-:W-:Y:S01]  /*0f30*/  IADD3 RZ, P1, R5, R18, RZ ;  /* 0x0000001205ff7210 */ /* 0x000fe20007f3e0ff */
[----:B------:R-:W-:-:S04]  /*0f40*/  IMAD.MOV.U32 R20, RZ, RZ, R19 ;  /* 0x000000ffff147224 */ /* 0x000fc800078e0013 */
[----:B------:R-:W-:-:S08]  /*0f50*/  IMAD.WIDE.U32.X R4, R27, R29, R20, P1 ;  /* 0x0000001d1b047225 */ /* 0x000fd000008e0414 */
.L_x_13:
[----:B------:R-:W0:Y:S01]  /*0f60*/  LDC.64 R32, c[0x0][0x640] ;  /* 0x00019000ff207b82 */ /* 0x000e220000000a00 */
[-CC-:B------:R-:W-:Y:S01]  /*0f70*/  SHF.R.U64 R37, R4, R6.reuse, R5.reuse ;  /* 0x0000000604257219 */ /* 0x180fe20000001205 */
[----:B------:R-:W-:Y:S01]  /*0f80*/  IMAD.MOV.U32 R35, RZ, RZ, 0x1 ;  /* 0x00000001ff237424 */ /* 0x000fe200078e00ff */
[----:B------:R-:W-:Y:S02]  /*0f90*/  SHF.R.U32.HI R4, RZ, R6, R5 ;  /* 0x00000006ff047219 */ /* 0x000fe40000011605 */
[----:B------:R-:W-:-:S03]  /*0fa0*/  IADD3 R17, P1, RZ, -R37, RZ ;  /* 0x80000025ff117210 */ /* 0x000fc60007f3e0ff */
[----:B------:R-:W1:Y:S02]  /*0fb0*/  LDC R18, c[0x0][0x618] ;  /* 0x00018600ff127b82 */ /* 0x000e640000000800 */
[----:B------:R-:W-:-:S04]  /*0fc0*/  IMAD.X R5, RZ, RZ, ~R4, P1 ;  /* 0x000000ffff057224 */ /* 0x000fc800008e0e04 */
[-C--:B------:R-:W-:Y:S02]  /*0fd0*/  IMAD R6, R5, R30.reuse, RZ ;  /* 0x0000001e05067224 */ /* 0x080fe400078e02ff */
[----:B------:R-:W3:Y:S01]  /*0fe0*/  LDC R19, c[0x0][0x608] ;  /* 0x00018200ff137b82 */ /* 0x000ee20000000800 */
[----:B------:R-:W-:-:S04]  /*0ff0*/  IMAD.WIDE.U32 R4, R17, R30, R2 ;  /* 0x0000001e11047225 */ /* 0x000fc800078e0002 */
[----:B------:R-:W-:-:S03]  /*1000*/  IMAD R17, R17, R31, R6 ;  /* 0x0000001f11117224 */ /* 0x000fc600078e0206 */
[----:B------:R-:W2:Y:S01]  /*1010*/  LDC R28, c[0x0][0x658] ;  /* 0x00019600ff1c7b82 */ /* 0x000ea20000000800 */
[----:B------:R-:W-:Y:S01]  /*1020*/  IMAD.IADD R5, R5, 0x1, R17 ;  /* 0x0000000105057824 */ /* 0x000fe200078e0211 */
[----:B0-----:R-:W-:Y:S01]  /*1030*/  ISETP.NE.U32.AND P1, PT, R32, RZ, PT ;  /* 0x000000ff2000720c */ /* 0x001fe20003f25070 */
[----:B------:R-:W-:-:S03]  /*1040*/  IMAD.MOV.U32 R17, RZ, RZ, -0x1 ;  /* 0xffffffffff117424 */ /* 0x000fc600078e00ff */
[----:B------:R-:W-:Y:S02]  /*1050*/  ISETP.NE.AND.EX P1, PT, R33, RZ, PT, P1 ;  /* 0x000000ff2100720c */ /* 0x000fe40003f25310 */
[----:B------:R-:W0:Y:S01]  /*1060*/  LDC R31, c[0x0][0x600] ;  /* 0x00018000ff1f7b82 */ /* 0x000e220000000800 */
[-CC-:B-1----:R-:W-:Y:S02]  /*1070*/  SHF.R.U64 R29, R4, R18.reuse, R5.reuse ;  /* 0x00000012041d7219 */ /* 0x182fe40000001205 */
[----:B------:R-:W-:-:S05]  /*1080*/  SHF.R.U32.HI R4, RZ, R18, R5 ;  /* 0x00000012ff047219 */ /* 0x000fca0000011605 */
[----:B------:R-:W1:Y:S01]  /*1090*/  LDC R30, c[0x0][0x648] ;  /* 0x00019200ff1e7b82 */ /* 0x000e620000000800 */
[-CC-:B---3--:R-:W-:Y:S02]  /*10a0*/  SHF.R.U64 R39, R29, R19.reuse, R4.reuse ;  /* 0x000000131d277219 */ /* 0x188fe40000001204 */
[----:B------:R-:W-:-:S05]  /*10b0*/  SHF.R.U32.HI R5, RZ, R19, R4 ;  /* 0x00000013ff057219 */ /* 0x000fca0000011604 */
[----:B------:R-:W3:Y:S01]  /*10c0*/  LDC R34, c[0x0][0x638] ;  /* 0x00018e00ff227b82 */ /* 0x000ee20000000800 */
[-C--:B--2---:R-:W-:Y:S02]  /*10d0*/  SHF.L.U32 R4, R17, R28.reuse, RZ ;  /* 0x0000001c11047219 */ /* 0x084fe400000006ff */
[--C-:B------:R-:W-:Y:S02]  /*10e0*/  SHF.R.U64 R38, R39, R28, R5.reuse ;  /* 0x0000001c27267219 */ /* 0x100fe40000001205 */
[----:B------:R-:W-:Y:S02]  /*10f0*/  LOP3.LUT R6, RZ, R4, RZ, 0x33, !PT ;  /* 0x00000004ff067212 */ /* 0x000fe400078e33ff */
[----:B------:R-:W-:Y:S01]  /*1100*/  SHF.R.U32.HI R5, RZ, R28, R5 ;  /* 0x0000001cff057219 */ /* 0x000fe20000011605 */
[----:B------:R-:W2:Y:S01]  /*1110*/  LDC R36, c[0x0][0x610] ;  /* 0x00018400ff247b82 */ /* 0x000ea20000000800 */
[----:B------:R-:W-:Y:S01]  /*1120*/  IMAD.MOV.U32 R4, RZ, RZ, R38 ;  /* 0x000000ffff047224 */ /* 0x000fe200078e0026 */
[----:B------:R-:W-:Y:S06]  /*1130*/  @!P1 BRA `(.L_x_14) ;  /* 0x0000000000289947 */ /* 0x000fec0003800000 */
[----:B------:R-:W4:Y:S02]  /*1140*/  LDC R17, c[0x0][0x64c] ;  /* 0x00019300ff117b82 */ /* 0x000f240000000800 */
[----:B----4-:R-:W-:-:S05]  /*1150*/  IADD3 R17, P1, R38, R17, RZ ;  /* 0x0000001126117210 */ /* 0x010fca0007f3e0ff */
        /* <DEDUP_REMOVED lines=8> */
.L_x_14:
[----:B-1----:R-:W-:Y:S01]  /*11e0*/  SHF.R.U64 R15, R4, R30, R5 ;  /* 0x0000001e040f7219 */ /* 0x002fe20000001205 */
[----:B------:R-:W-:Y:S01]  /*11f0*/  @P4 IMAD R24, R25, R26, R14 ;  /* 0x0000001a19184224 */ /* 0x000fe200078e020e */
[----:B------:R-:W-:Y:S01]  /*1200*/  LOP3.LUT R5, R39, R6, RZ, 0xc0, !PT ;  /* 0x0000000627057212 */ /* 0x000fe200078ec0ff */
[----:B0-----:R-:W-:Y:S01]  /*1210*/  VIADD R6, R31, 0xffffffff ;  /* 0xffffffff1f067836 */ /* 0x001fe20000000000 */
[----:B------:R-:W-:Y:S01]  /*1220*/  SHF.L.U32 R4, R35, R28, RZ ;  /* 0x0000001c23047219 */ /* 0x000fe200000006ff */
[----:B------:R-:W-:-:S03]  /*1230*/  IMAD.MOV R17, RZ, RZ, -R15 ;  /* 0x000000ffff117224 */ /* 0x000fc600078e0a0f */
[----:B------:R-:W-:Y:S01]  /*1240*/  LOP3.LUT R29, R29, R6, RZ, 0xc0, !PT ;  /* 0x000000061d1d7212 */ /* 0x000fe200078ec0ff */
[----:B------:R-:W-:Y:S02]  /*1250*/  IMAD R5, R4, R15, R5 ;  /* 0x0000000f04057224 */ /* 0x000fe400078e0205 */
[----:B---3--:R-:W-:Y:S02]  /*1260*/  IMAD R4, R17, R34, R38 ;  /* 0x0000002211047224 */ /* 0x008fe400078e0226 */
[----:B--2---:R-:W-:Y:S02]  /*1270*/  IMAD R6, R5, R36, R24 ;  /* 0x0000002405067224 */ /* 0x004fe400078e0218 */
[----:B------:R-:W-:Y:S02]  /*1280*/  IMAD R5, R4, R31, R29 ;  /* 0x0000001f04057224 */ /* 0x000fe400078e021d */
[----:B------:R-:W-:-:S03]  /*1290*/  IMAD.MOV.U32 R17, RZ, RZ, 0x1 ;  /* 0x00000001ff117424 */ /* 0x000fc600078e00ff */
[----:B------:R-:W-:Y:S02]  /*12a0*/  SEL R4, R5, R6, !P4 ;  /* 0x0000000605047207 */ /* 0x000fe40006000000 */
[----:B------:R-:W-:Y:S01]  /*12b0*/  SEL R6, R6, R5, !P4 ;  /* 0x0000000506067207 */ /* 0x000fe20006000000 */
[----:B------:R-:W-:-:S07]  /*12c0*/  IMAD.MOV.U32 R5, RZ, RZ, R37 ;  /* 0x000000ffff057224 */ /* 0x000fce00078e0025 */
.L_x_12:
[----:B------:R-:W-:Y:S05]  /*12d0*/  @!P3 BRA `(.L_x_15) ;  /* 0x00000000000cb947 */ /* 0x000fea0003800000 */
[----:B------:R-:W-:Y:S01]  /*12e0*/  UCGABAR_WAIT ;  /* 0x0000000000007dc7 */ /* 0x000fe20008000000 */
[----:B------:R-:W-:Y:S01]  /*12f0*/  CCTL.IVALL ;  /* 0x00000000ff00798f */ /* 0x000fe20002000000 */
[----:B------:R-:W-:Y:S05]  /*1300*/  BRA `(.L_x_16) ;  /* 0x0000000000047947 */ /* 0x000fea0003800000 */
.L_x_15:
[----:B------:R-:W-:Y:S06]  /*1310*/  BAR.SYNC.DEFER_BLOCKING 0x0 ;  /* 0x0000000000007b1d */ /* 0x000fec0000010000 */
.L_x_16:
[----:B------:R-:W-:Y:S05]  /*1320*/  @!P2 BRA `(.L_x_17) ;  /* 0x0000004000f0a947 */ /* 0x000fea0003800000 */
[----:B------:R-:W-:-:S13]  /*1330*/  ISETP.GT.U32.AND P1, PT, R40, 0x1, PT ;  /* 0x000000012800780c */ /* 0x000fda0003f24070 */
[----:B------:R-:W-:Y:S05]  /*1340*/  @P1 EXIT ;  /* 0x000000000000194d */ /* 0x000fea0003800000 */
.L_x_18:
[----:B------:R-:W-:-:S08]  /*1350*/  NOP ;  /* 0x0000000000007918 */ /* 0x000fd00000000000 */
[----:B------:R-:W0:Y:S02]  /*1360*/  USETMAXREG.TRY_ALLOC.CTAPOOL UP0, 0xe8 ;  /* 0x000000e8000079c8 */ /* 0x000e240008000600 */
[----:B0-----:R-:W-:-:S13]  /*1370*/  PLOP3.LUT P1, PT, PT, PT, UP0, 0x80, 0x0 ;  /* 0x000000000000781c */ /* 0x001fda0003f2f008 */
[----:B------:R-:W-:Y:S05]  /*1380*/  @!P1 BRA `(.L_x_18) ;  /* 0xfffffffc00f09947 */ /* 0x000fea000383ffff */
[----:B------:R-:W-:-:S13]  /*1390*/  LOP3.LUT P1, RZ, R17, 0xff, RZ, 0xc0, !PT ;  /* 0x000000ff11ff7812 */ /* 0x000fda000782c0ff */
[----:B------:R-:W-:Y:S05]  /*13a0*/  @!P1 EXIT ;  /* 0x000000000000994d */ /* 0x000fea0003800000 */
[----:B------:R-:W0:Y:S01]  /*13b0*/  S2UR UR6, SR_CgaCtaId ;  /* 0x00000000000679c3 */ /* 0x000e220000008800 */
[CC--:B------:R-:W-:Y:S01]  /*13c0*/  LEA.HI R11, R23.reuse, R10.reuse, RZ, 0x2 ;  /* 0x0000000a170b7211 */ /* 0x0c0fe200078f10ff */
[----:B------:R-:W-:Y:S01]  /*13d0*/  UIADD3 UR7, UR15, -0x1, URZ ;  /* 0xffffffff0f077890 */ /* 0x000fe2000fffe03f */
[----:B------:R-:W-:Y:S01]  /*13e0*/  LEA.HI R23, R23, R10, RZ, 0x5 ;  /* 0x0000000a17177211 */ /* 0x000fe200078f28ff */
[----:B------:R-:W-:Y:S01]  /*13f0*/  UMOV UR12, 0x400 ;  /* 0x00000400000c7882 */ /* 0x000fe20000000000 */
[--C-:B------:R-:W-:Y:S01]  /*1400*/  SHF.R.S32.HI R14, RZ, 0x2, R11.reuse ;  /* 0x00000002ff0e7819 */ /* 0x100fe2000001140b */
[----:B------:R-:W-:Y:S01]  /*1410*/  UISETP.LT.AND UP0, UPT, UR13, 0x1, UPT ;  /* 0x000000010d00788c */ /* 0x000fe2000bf01270 */
[----:B------:R-:W-:Y:S01]  /*1420*/  SHF.R.S32.HI R15, RZ, 0x1f, R11 ;  /* 0x0000001fff0f7819 */ /* 0x000fe2000001140b */
[----:B------:R-:W-:Y:S01]  /*1430*/  USHF.L.U32 UR22, UR13, 0x1, URZ ;  /* 0x000000010d167899 */ /* 0x000fe2000800063f */
[----:B------:R-:W-:Y:S01]  /*1440*/  SHF.R.S32.HI R23, RZ, 0x5, R23 ;  /* 0x00000005ff177819 */ /* 0x000fe20000011417 */
[----:B------:R-:W-:Y:S01]  /*1450*/  USEL UR14, UR13, 0x1, UP0 ;  /* 0x000000010d0e7887 */ /* 0x000fe20008000000 */
[----:B------:R-:W-:Y:S01]  /*1460*/  LEA.HI R15, R15, R14, RZ, 0x3 ;  /* 0x0000000e0f0f7211 */ /* 0x000fe200078f18ff */
[----:B------:R-:W-:Y:S01]  /*1470*/  UISETP.NE.AND UP0, UPT, UR7, URZ, UPT ;  /* 0x0000003f0700728c */ /* 0x000fe2000bf05270 */
[----:B------:R-:W-:Y:S01]  /*1480*/  LOP3.LUT R17, R11, 0xfffffffc, RZ, 0xc0, !PT ;  /* 0xfffffffc0b117812 */ /* 0x000fe200078ec0ff */
[----:B------:R-:W-:Y:S01]  /*1490*/  UIADD3 UR14, -UR14, UR13, URZ ;  /* 0x0000000d0e0e7290 */ /* 0x000fe2000fffe13f */
[----:B------:R-:W-:Y:S01]  /*14a0*/  LOP3.LUT R15, R15, 0xfffffff8, RZ, 0xc0, !PT ;  /* 0xfffffff80f0f7812 */ /* 0x000fe200078ec0ff */
[----:B------:R-:W-:Y:S01]  /*14b0*/  USEL UR9, URZ, 0x1, UP0 ;  /* 0x000000013f097887 */ /* 0x000fe20008000000 */
[----:B------:R-:W-:Y:S01]  /*14c0*/  LOP3.LUT R85, R7, 0x1, RZ, 0xfc, !PT ;  /* 0x0000000107557812 */ /* 0x000fe200078efcff */
[----:B------:R-:W-:-:S02]  /*14d0*/  IMAD.IADD R17, R10, 0x1, -R17 ;  /* 0x000000010a117824 */ /* 0x000fc400078e0a11 */
[----:B------:R-:W-:Y:S02]  /*14e0*/  IMAD.IADD R14, R14, 0x1, -R15 ;  /* 0x000000010e0e7824 */ /* 0x000fe400078e0a0f */
[----:B------:R-:W-:Y:S01]  /*14f0*/  IMAD.U32 R86, RZ, RZ, UR9 ;  /* 0x00000009ff567e24 */ /* 0x000fe2000f8e00ff */
[----:B0-----:R-:W-:Y:S02]  /*1500*/  ULEA UR12, UR6, UR12, 0x18 ;  /* 0x0000000c060c7291 */ /* 0x001fe4000f8ec03f */
[--C-:B------:R-:W-:Y:S01]  /*1510*/  SHF.R.S32.HI R15, RZ, 0x1f, R14.reuse ;  /* 0x0000001fff0f7819 */ /* 0x100fe2000001140e */
[----:B------:R-:W-:Y:S01]  /*1520*/  USHF.L.U32 UR6, UR7, 0x3, URZ ;  /* 0x0000000307067899 */ /* 0x000fe2000800063f */
[C-C-:B------:R-:W-:Y:S01]  /*1530*/  IMAD R20, R23.reuse, -0x10, -R14.reuse ;  /* 0xfffffff017147824 */ /* 0x140fe200078e0a0e */
[----:B------:R-:W-:Y:S02]  /*1540*/  UIADD3 UR7, UR12, 0x5180, URZ ;  /* 0x000051800c077890 */ /* 0x000fe4000fffe03f */
[----:B------:R-:W-:Y:S01]  /*1550*/  ULOP3.LUT UR6, UR6, 0x8, URZ, 0xc0, !UPT ;  /* 0x0000000806067892 */ /* 0x000fe2000f8ec03f */
[----:B------:R-:W-:Y:S01]  /*1560*/  IMAD.WIDE R10, R23, 0x10, R14 ;  /* 0x00000010170a7825 */ /* 0x000fe200078e020e */
[----:B------:R-:W-:-:S02]  /*1570*/  UIADD3 UR8, UR12, 0x180, URZ ;  /* 0x000001800c087890 */ /* 0x000fc4000fffe03f */
[----:B------:R-:W-:Y:S02]  /*1580*/  USHF.R.U32.HI UR7, URZ, 0x4, UR7 ;  /* 0x000000043f077899 */ /* 0x000fe40008011607 */
[----:B------:R-:W-:Y:S02]  /*1590*/  USHF.R.U32.HI UR8, URZ, 0x4, UR8 ;  /* 0x000000043f087899 */ /* 0x000fe40008011608 */
[----:B------:R-:W-:Y:S02]  /*15a0*/  ULOP3.LUT UR24, UR6, 0x8, URZ, 0x3c, !UPT ;  /* 0x0000000806187892 */ /* 0x000fe4000f8e3c3f */
[----:B------:R-:W-:Y:S02]  /*15b0*/  ULOP3.LUT UR16, UR6, 0x18, URZ, 0x3c, !UPT ;  /* 0x0000001806107892 */ /* 0x000fe4000f8e3c3f */
[----:B------:R-:W-:Y:S01]  /*15c0*/  UIADD3 UR23, UR12, 0x60, URZ ;  /* 0x000000600c177890 */ /* 0x000fe2000fffe03f */
[----:B------:R-:W-:Y:S01]  /*15d0*/  ULDC UR6, c[0x0][0x284] ;  /* 0x0000a10000067ab9 */ /* 0x000fe20000000800 */
[----:B------:R-:W-:Y:S01]  /*15e0*/  ULOP3.LUT UR7, UR7, 0x3fff, URZ, 0xc0, !UPT ;  /* 0x00003fff07077892 */ /* 0x000fe2000f8ec03f */
[----:B------:R-:W-:Y:S01]  /*15f0*/  VIADD R20, R20, UR6 ;  /* 0x0000000614147c36 */ /* 0x000fe20008000000 */
[----:B------:R-:W-:-:S02]  /*1600*/  ULOP3.LUT UR8, UR8, 0x3fff, URZ, 0xc0, !UPT ;  /* 0x00003fff08087892 */ /* 0x000fc4000f8ec03f */
[----:B------:R-:W-:Y:S02]  /*1610*/  ULEA UR15, UR15, UR23, 0x3 ;  /* 0x000000170f0f7291 */ /* 0x000fe4000f8e183f */
[----:B------:R-:W-:Y:S02]  /*1620*/  ULOP3.LUT UR17, UR7, 0x10000, URZ, 0xfc, !UPT ;  /* 0x0001000007117892 */ /* 0x000fe4000f8efc3f */
[----:B------:R-:W-:-:S12]  /*1630*/  ULOP3.LUT UR18, UR8, 0x10000, URZ, 0xfc, !UPT ;  /* 0x0001000008127892 */ /* 0x000fd8000f8efc3f */
.L_x_109:
[----:B------:R-:W-:Y:S01]  /*1640*/  SHF.L.U32 R14, R86, 0x1f, RZ ;  /* 0x0000001f560e7819 */ /* 0x000fe200000006ff */
[----:B------:R-:W0:Y:S01]  /*1650*/  LDC R15, c[0x0][0x28c] ;  /* 0x0000a300ff0f7b82 */ /* 0x000e220000000800 */
[----:B------:R-:W-:Y:S01]  /*1660*/  UMOV UR6, URZ ;  /* 0x0000003f00067c82 */ /* 0x000fe20008000000 */
[----:B------:R-:W-:Y:S01]  /*1670*/  UMOV UR19, UR5 ;  /* 0x0000000500137c82 */ /* 0x000fe20008000000 */
[----:B------:R-:W1:Y:S01]  /*1680*/  SYNCS.PHASECHK.TRANS64.TRYWAIT P1, [UR15+-0x8], R14 ;  /* 0xfffff80eff0075a7 */ /* 0x000e62000802014f */
[----:B0-----:R-:W-:Y:S01]  /*1690*/  ISETP.GE.AND P2, PT, R15, 0x1, PT ;  /* 0x000000010f00780c */ /* 0x001fe20003f46270 */
[----:B-1-34-:R-:W-:-:S12]  /*16a0*/  @!P1 BRA `(.L_x_19) ;  /* 0x00000050002c9947 */ /* 0x01afd80003800000 */
.L_x_132:
[----:B------:R-:W-:Y:S01]  /*16b0*/  UMOV UR7, URZ ;  /* 0x0000003f00077c82 */ /* 0x000fe20008000000 */
[----:B------:R-:W-:Y:S01]  /*16c0*/  UMOV UR8, URZ ;  /* 0x0000003f00087c82 */ /* 0x000fe20008000000 */
[----:B------:R-:W-:Y:S01]  /*16d0*/  CS2R R22, SRZ ;  /* 0x0000000000167805 */ /* 0x000fe2000001ff00 */
[----:B------:R-:W-:Y:S01]  /*16e0*/  IMAD.MOV.U32 R21, RZ, RZ, RZ ;  /* 0x000000ffff157224 */ /* 0x000fe200078e00ff */
[----:B------:R-:W-:Y:S02]  /*16f0*/  CS2R R56, SRZ ;  /* 0x0000000000387805 */ /* 0x000fe4000001ff00 */
[----:B------:R-:W-:Y:S02]  /*1700*/  CS2R R58, SRZ ;  /* 0x00000000003a7805 */ /* 0x000fe4000001ff00 */
[----:B------:R-:W-:Y:S02]  /*1710*/  CS2R R60, SRZ ;  /* 0x00000000003c7805 */ /* 0x000fe4000001ff00 */
[----:B------:R-:W-:-:S02]  /*1720*/  CS2R R62, SRZ ;  /* 0x00000000003e7805 */ /* 0x000fc4000001ff00 */
[----:B------:R-:W-:Y:S02]  /*1730*/  CS2R R64, SRZ ;  /* 0x0000000000407805 */ /* 0x000fe4000001ff00 */
[----:B------:R-:W-:Y:S02]  /*1740*/  CS2R R66, SRZ ;  /* 0x0000000000427805 */ /* 0x000fe4000001ff00 */
[----:B------:R-:W-:Y:S02]  /*1750*/  CS2R R68, SRZ ;  /* 0x0000000000447805 */ /* 0x000fe4000001ff00 */
[----:B------:R-:W-:Y:S02]  /*1760*/  CS2R R70, SRZ ;  /* 0x0000000000467805 */ /* 0x000fe4000001ff00 */
[----:B------:R-:W-:Y:S02]  /*1770*/  CS2R R72, SRZ ;  /* 0x0000000000487805 */ /* 0x000fe4000001ff00 */
[----:B------:R-:W-:-:S02]  /*1780*/  CS2R R74, SRZ ;  /* 0x00000000004a7805 */ /* 0x000fc4000001ff00 */
[----:B------:R-:W-:Y:S02]  /*1790*/  CS2R R76, SRZ ;  /* 0x00000000004c7805 */ /* 0x000fe4000001ff00 */
[----:B------:R-:W-:Y:S02]  /*17a0*/  CS2R R78, SRZ ;  /* 0x00000000004e7805 */ /* 0x000fe4000001ff00 */
[----:B------:R-:W-:Y:S02]  /*17b0*/  CS2R R80, SRZ ;  /* 0x0000000000507805 */ /* 0x000fe4000001ff00 */
[----:B------:R-:W-:Y:S01]  /*17c0*/  CS2R R82, SRZ ;  /* 0x0000000000527805 */ /* 0x000fe2000001ff00 */
[----:B------:R-:W-:Y:S01]  /*17d0*/  IMAD.MOV.U32 R84, RZ, RZ, RZ ;  /* 0x000000ffff547224 */ /* 0x000fe200078e00ff */
[----:B------:R-:W-:Y:S01]  /*17e0*/  CS2R R24, SRZ ;  /* 0x0000000000187805 */ /* 0x000fe2000001ff00 */
[----:B------:R-:W-:Y:S01]  /*17f0*/  IMAD.U32 R87, RZ, RZ, UR4 ;  /* 0x00000004ff577e24 */ /* 0x000fe2000f8e00ff */
        /* <DEDUP_REMOVED lines=14> */
[----:B------:R-:W-:Y:S01]  /*18e0*/  CS2R R54, SRZ ;  /* 0x0000000000367805 */ /* 0x000fe2000001ff00 */
[----:B------:R-:W-:Y:S06]  /*18f0*/  @!P2 BRA `(.L_x_20) ;  /* 0x00000004005ca947 */ /* 0x000fec0003800000 */
[----:B------:R-:W-:-:S13]  /*1900*/  ISETP.NE.AND P2, PT, R85, 0x3, PT ;  /* 0x000000035500780c */ /* 0x000fda0003f45270 */
[----:B------:R-:W-:Y:S05]  /*1910*/  @!P2 BRA `(.L_x_21) ;  /* 0x000000000004a947 */ /* 0x000fea0003800000 */
[----:B------:R-:W-:Y:S01]  /*1920*/  BPT.TRAP 0x1 ;  /* 0x000000040000795c */ /* 0x000fe20000300000 */
.L_x_21:
[----:B------:R-:W-:Y:S01]  /*1930*/  ULEA UR6, UR5, UR12, 0x3 ;  /* 0x0000000c05067291 */ /* 0x000fe2000f8e183f */
[----:B0-----:R-:W-:-:S05]  /*1940*/  IMAD.U32 R14, RZ, RZ, UR4 ;  /* 0x00000004ff0e7e24 */ /* 0x001fca000f8e00ff */
[----:B------:R-:W-:-:S04]  /*1950*/  SHF.L.U32 R14, R14, 0x1f, RZ ;  /* 0x0000001f0e0e7819 */ /* 0x000fc800000006ff */
[----:B------:R0:W1:Y:S01]  /*1960*/  SYNCS.PHASECHK.TRANS64.TRYWAIT P1, [UR6], R14 ;  /* 0x0000000eff0075a7 */ /* 0x0000620008020146 */
[----:B------:R-:W-:Y:S05]  /*1970*/  @!P2 BRA `(.L_x_22) ;  /* 0x000000000004a947 */ /* 0x000fea0003800000 */
[----:B------:R-:W-:Y:S01]  /*1980*/  BPT.TRAP 0x1 ;  /* 0x000000040000795c */ /* 0x000fe20000300000 */
.L_x_22:
[----:B-1----:R-:W-:Y:S05]  /*1990*/  @P1 BRA `(.L_x_23) ;  /* 0x0000000000081947 */ /* 0x002fea0003800000 */
[----:B------:R-:W1:Y:S02]  /*19a0*/  SYNCS.PHASECHK.TRANS64.TRYWAIT P1, [UR6], R14 ;  /* 0x0000000eff0075a7 */ /* 0x000e640008020146 */
[----:B-1----:R-:W-:Y:S05]  /*19b0*/  @!P1 BRA `(.L_x_24) ;  /* 0x0000004c00809947 */ /* 0x002fea0003800000 */
.L_x_23:
[----:B------:R-:W-:Y:S01]  /*19c0*/  ULEA UR8, UR5, UR18, 0x8 ;  /* 0x0000001205087291 */ /* 0x000fe2000f8e403f */
[----:B------:R-:W-:Y:S01]  /*19d0*/  WARPGROUP.ARRIVE ;  /* 0x00000000000079c5 */ /* 0x000fe20000000000 */
[----:B------:R-:W-:Y:S01]  /*19e0*/  ULEA UR10, UR5, UR17, 0x8 ;  /* 0x00000011050a7291 */ /* 0x000fe2000f8e403f */
[----:B------:R-:W-:Y:S01]  /*19f0*/  CS2R R22, SRZ ;  /* 0x0000000000167805 */ /* 0x000fe2000001ff00 */
[----:B------:R-:W-:Y:S01]  /*1a00*/  UMOV UR9, 0x80000020 ;  /* 0x8000002000097882 */ /* 0x000fe20000000000 */
[----:B------:R-:W-:Y:S01]  /*1a10*/  UMOV UR11, 0x80000020 ;  /* 0x80000020000b7882 */ /* 0x000fe20000000000 */
[----:B------:R-:W-:Y:S01]  /*1a20*/  ULDC UR7, c[0x0][0x50c] ;  /* 0x0001430000077ab9 */ /* 0x000fe20000000800 */
[----:B------:R-:W-:Y:S01]  /*1a30*/  UMOV UR6, 0x2 ;  /* 0x0000000200067882 */ /* 0x000fe20000000000 */
[----:B------:R-:W-:Y:S01]  /*1a40*/  UISETP.NE.AND UP0, UPT, UR7, 0x2, UPT ;  /* 0x000000020700788c */ /* 0x000fe2000bf05270 */
[----:B------:R-:W-:Y:S01]  /*1a50*/  IMAD.MOV.U32 R21, RZ, RZ, RZ ;  /* 0x000000ffff157224 */ /* 0x000fe200078e00ff */
[----:B------:R-:W-:Y:S01]  /*1a60*/  CS2R R56, SRZ ;  /* 0x0000000000387805 */ /* 0x000fe2000001ff00 */
[----:B------:R-:W-:Y:S01]  /*1a70*/  QGMMA.64x64x32.F32.E4M3.E4M3 R24, gdesc[UR8], RZ, !UPT ;  /* 0x00e00000081879f3 */ /* 0x000fe2000c7008ff */
[----:B------:R-:W-:Y:S01]  /*1a80*/  USEL UR7, URZ, 0x1, UP0 ;  /* 0x000000013f077887 */ /* 0x000fe20008000000 */
[----:B------:R-:W-:Y:S01]  /*1a90*/  CS2R R58, SRZ ;  /* 0x00000000003a7805 */ /* 0x000fe2000001ff00 */
[----:B------:R-:W-:Y:S01]  /*1aa0*/  UIADD3 UR8, UR8, 0x2, URZ ;  /* 0x0000000208087890 */ /* 0x000fe2000fffe03f */
[----:B------:R-:W-:Y:S01]  /*1ab0*/  CS2R R60, SRZ ;  /* 0x00000000003c7805 */ /* 0x000fe2000001ff00 */
[----:B------:R-:W-:Y:S01]  /*1ac0*/  UIADD3 UR10, UR10, 0x2, URZ ;  /* 0x000000020a0a7890 */ /* 0x000fe2000fffe03f */
[----:B------:R-:W-:-:S02]  /*1ad0*/  CS2R R62, SRZ ;  /* 0x00000000003e7805 */ /* 0x000fc4000001ff00 */
[----:B------:R-:W-:Y:S01]  /*1ae0*/  ISETP.NE.AND P1, PT, RZ, UR7, PT ;  /* 0x00000007ff007c0c */ /* 0x000fe2000bf25270 */
[----:B------:R-:W-:Y:S01]  /*1af0*/  UMOV UR9, 0x80000020 ;  /* 0x8000002000097882 */ /* 0x000fe20000000000 */
[----:B------:R-:W-:Y:S01]  /*1b00*/  UMOV UR11, 0x80000020 ;  /* 0x80000020000b7882 */ /* 0x000fe20000000000 */
        /* <DEDUP_REMOVED lines=9> */
[----:B------:R-:W-:Y:S01]  /*1ba0*/  CS2R R82, SRZ ;  /* 0x0000000000527805 */ /* 0x000fe2000001ff00 */
[----:B------:R-:W-:Y:S01]  /*1bb0*/  IMAD.MOV.U32 R84, RZ, RZ, RZ ;  /* 0x000000ffff547224 */ /* 0x000fe200078e00ff */
[----:B------:R-:W-:Y:S01]  /*1bc0*/  QGMMA.64x64x32.F32.E4M3.E4M3 R24, gdesc[UR8], R24, gsb0 ;  /* 0x00e00000081879f3 */ /* 0x000fe20008000818 */
[----:B------:R-:W-:Y:S05]  /*1bd0*/  @!P1 BRA `(.L_x_25) ;  /* 0x0000000000889947 */ /* 0x000fea0003800000 */
[----:B------:R-:W-:Y:S02]  /*1be0*/  WARPGROUP.DEPBAR.LE gsb0, 0x0 ;  /* 0x00008000000079c5 */ /* 0x000fe40000010000 */
[----:B------:R-:W-:-:S01]  /*1bf0*/  FADD R83, RZ, R24 ;  /* 0x00000018ff537221 */ /* 0x000fc20000000000 */
[----:B------:R-:W-:Y:S01]  /*1c00*/  FADD R84, RZ, R25 ;  /* 0x00000019ff547221 */ /* 0x000fe20000000000 */
        /* <DEDUP_REMOVED lines=30> */
[----:B------:R-:W-:-:S06]  /*1df0*/  UMOV UR6, URZ ;  /* 0x0000003f00067c82 */ /* 0x000fcc0008000000 */
.L_x_25:
[----:B------:R-:W-:-:S04]  /*1e00*/  UIADD3 UR19, UR5, 0x1, URZ ;  /* 0x0000000105137890 */ /* 0x000fc8000fffe03f */
[----:B------:R-:W-:-:S04]  /*1e10*/  UISETP.NE.AND UP0, UPT, UR19, 0x5, UPT ;  /* 0x000000051300788c */ /* 0x000fc8000bf05270 */
[----:B------:R-:W-:Y:S02]  /*1e20*/  USEL UR8, URZ, 0x1, UP0 ;  /* 0x000000013f087887 */ /* 0x000fe40008000000 */
[----:B------:R-:W-:Y:S02]  /*1e30*/  USEL UR19, UR19, URZ, UP0 ;  /* 0x0000003f13137287 */ /* 0x000fe40008000000 */
[----:B------:R-:W-:-:S06]  /*1e40*/  ULOP3.LUT UR8, UR4, UR8, URZ, 0x3c, !UPT ;  /* 0x0000000804087292 */ /* 0x000fcc000f8e3c3f */
[----:B------:R-:W-:Y:S01]  /*1e50*/  IMAD.U32 R87, RZ, RZ, UR8 ;  /* 0x00000008ff577e24 */ /* 0x000fe2000f8e00ff */
[----:B------:R-:W-:-:S06]  /*1e60*/  UMOV UR8, 0x1 ;  /* 0x0000000100087882 */ /* 0x000fcc0000000000 */
.L_x_20:
[----:B------:R-:W-:-:S06]  /*1e70*/  UISETP.GE.AND UP0, UPT, UR14, 0x1, UPT ;  /* 0x000000010e00788c */ /* 0x000fcc000bf06270 */
[----:B------:R-:W-:-:S13]  /*1e80*/  PLOP3.LUT P1, PT, PT, PT, UP0, 0x80, 0x0 ;  /* 0x000000000000781c */ /* 0x000fda0003f2f008 */
[----:B------:R-:W-:Y:S05]  /*1e90*/  @!P1 BRA `(.L_x_26) ;  /* 0x0000000400649947 */ /* 0x000fea0003800000 */
[----:B01----:R-:W-:Y:S01]  /*1ea0*/  IMAD.U32 R14, RZ, RZ, UR14 ;  /* 0x0000000eff0e7e24 */ /* 0x003fe2000f8e00ff */
[----:B------:R-:W-:Y:S01]  /*1eb0*/  ULDC UR25, c[0x0][0x50c] ;  /* 0x0001430000197ab9 */ /* 0x000fe20000000800 */
[----:B------:R-:W-:-:S07]  /*1ec0*/  IMAD.U32 R15, RZ, RZ, UR5 ;  /* 0x00000005ff0f7e24 */ /* 0x000fce000f8e00ff */
.L_x_34:
[----:B------:R-:W-:-:S13]  /*1ed0*/  ISETP.NE.AND P2, PT, R85, 0x3, PT ;  /* 0x000000035500780c */ /* 0x000fda0003f45270 */
[----:B0-----:R-:W-:Y:S05]  /*1ee0*/  @!P2 BRA `(.L_x_27) ;  /* 0x000000000004a947 */ /* 0x001fea0003800000 */
[----:B------:R-:W-:Y:S01]  /*1ef0*/  BPT.TRAP 0x1 ;  /* 0x000000040000795c */ /* 0x000fe20000300000 */
.L_x_27:
[----:B------:R-:W-:Y:S01]  /*1f00*/  ULEA UR9, UR19, UR12, 0x3 ;  /* 0x0000000c13097291 */ /* 0x000fe2000f8e183f */
[----:B------:R-:W-:-:S08]  /*1f10*/  SHF.L.U32 R18, R87, 0x1f, RZ ;  /* 0x0000001f57127819 */ /* 0x000fd000000006ff */
[----:B------:R0:W1:Y:S01]  /*1f20*/  SYNCS.PHASECHK.TRANS64.TRYWAIT P1, [UR9], R18 ;  /* 0x00000012ff0075a7 */ /* 0x0000620008020149 */
[----:B------:R-:W-:Y:S05]  /*1f30*/  @!P2 BRA `(.L_x_28) ;  /* 0x000000000004a947 */ /* 0x000fea0003800000 */
[----:B------:R-:W-:Y:S01]  /*1f40*/  BPT.TRAP 0x1 ;  /* 0x000000040000795c */ /* 0x000fe20000300000 */
.L_x_28:
[----:B-1----:R-:W-:Y:S05]  /*1f50*/  @P1 BRA `(.L_x_29) ;  /* 0x0000000000081947 */ /* 0x002fea0003800000 */
[----:B------:R-:W1:Y:S02]  /*1f60*/  SYNCS.PHASECHK.TRANS64.TRYWAIT P1, [UR9], R18 ;  /* 0x00000012ff0075a7 */ /* 0x000e640008020149 */
[----:B-1----:R-:W-:Y:S05]  /*1f70*/  @!P1 BRA `(.L_x_30) ;  /* 0x0000004800289947 */ /* 0x002fea0003800000 */
.L_x_29:
[----:B------:R-:W-:Y:S01]  /*1f80*/  UISETP.NE.AND UP0, UPT, UR7, URZ, UPT ;  /* 0x0000003f0700728c */ /* 0x000fe2000bf05270 */
[----:B------:R-:W-:Y:S01]  /*1f90*/  WARPGROUP.ARRIVE ;  /* 0x00000000000079c5 */ /* 0x000fe20000000000 */
[----:B------:R-:W-:Y:S02]  /*1fa0*/  ULEA UR10, UR19, UR17, 0x8 ;  /* 0x00000011130a7291 */ /* 0x000fe4000f8e403f */
[----:B------:R-:W-:Y:S01]  /*1fb0*/  USEL UR8, UR8, URZ, !UP0 ;  /* 0x0000003f08087287 */ /* 0x000fe2000c000000 */
[----:B------:R-:W-:Y:S01]  /*1fc0*/  UMOV UR9, 0x80000020 ;  /* 0x8000002000097882 */ /* 0x000fe20000000000 */
[----:B------:R-:W-:Y:S02]  /*1fd0*/  UMOV UR11, 0x80000020 ;  /* 0x80000020000b7882 */ /* 0x000fe40000000000 */
[----:B------:R-:W-:Y:S02]  /*1fe0*/  UISETP.NE.U32.AND UP0, UPT, UR8, URZ, UPT ;  /* 0x0000003f0800728c */ /* 0x000fe4000bf05070 */
[----:B------:R-:W-:-:S02]  /*1ff0*/  ULEA UR8, UR19, UR18, 0x8 ;  /* 0x0000001213087291 */ /* 0x000fc4000f8e403f */
[----:B------:R-:W-:-:S07]  /*2000*/  UIADD3 UR6, UR6, 0x2, URZ ;  /* 0x0000000206067890 */ /* 0x000fce000fffe03f */
[----:B------:R-:W-:Y:S01]  /*2010*/  QGMMA.64x64x32.F32.E4M3.E4M3 R24, gdesc[UR8], R24, UP0 ;  /* 0x00e00000081879f3 */ /* 0x000fe2000bf00818 */
[----:B------:R-:W-:Y:S02]  /*2020*/  UIADD3 UR8, UR8, 0x2, URZ ;  /* 0x0000000208087890 */ /* 0x000fe4000fffe03f */
[----:B------:R-:W-:Y:S01]  /*2030*/  UIADD3 UR10, UR10, 0x2, URZ ;  /* 0x000000020a0a7890 */ /* 0x000fe2000fffe03f */
[----:B------:R-:W-:Y:S01]  /*2040*/  UMOV UR9, 0x80000020 ;  /* 0x8000002000097882 */ /* 0x000fe20000000000 */
[----:B------:R-:W-:Y:S01]  /*2050*/  UMOV UR11, 0x80000020 ;  /* 0x80000020000b7882 */ /* 0x000fe20000000000 */
[----:B------:R-:W-:-:S04]  /*2060*/  UISETP.NE.AND UP0, UPT, UR6, UR25, UPT ;  /* 0x000000190600728c */ /* 0x000fc8000bf05270 */
[----:B------:R-:W-:-:S06]  /*2070*/  USEL UR7, URZ, 0x1, UP0 ;  /* 0x000000013f077887 */ /* 0x000fcc0008000000 */
[----:B------:R-:W-:Y:S01]  /*2080*/  ISETP.NE.AND P1, PT, RZ, UR7, PT ;  /* 0x00000007ff007c0c */ /* 0x000fe2000bf25270 */
[----:B------:R-:W-:Y:S03]  /*2090*/  QGMMA.64x64x32.F32.E4M3.E4M3 R24, gdesc[UR8], R24, gsb0 ;  /* 0x00e00000081879f3 */ /* 0x000fe60008000818 */
[----:B------:R-:W-:-:S09]  /*20a0*/  WARPGROUP.DEPBAR.LE gsb0, 0x1 ;  /* 0x00008000000079c5 */ /* 0x000fd20000010100 */
[----:B------:R-:W-:Y:S05]  /*20b0*/  @!P1 BRA `(.L_x_31) ;  /* 0x0000000000889947 */ /* 0x000fea0003800000 */
[----:B------:R-:W-:Y:S02]  /*20c0*/  WARPGROUP.DEPBAR.LE gsb0, 0x0 ;  /* 0x00008000000079c5 */ /* 0x000fe40000010000 */
[----:B------:R-:W-:-:S01]  /*20d0*/  FADD R83, R24, R83 ;  /* 0x0000005318537221 */ /* 0x000fc20000000000 */
[----:B------:R-:W-:Y:S01]  /*20e0*/  FADD R84, R25, R84 ;  /* 0x0000005419547221 */ /* 0x000fe20000000000 */
        /* <DEDUP_REMOVED lines=30> */
[----:B------:R-:W-:-:S06]  /*22d0*/  UMOV UR6, URZ ;  /* 0x0000003f00067c82 */ /* 0x000fcc0008000000 */
.L_x_31:
[----:B------:R-:W-:Y:S05]  /*22e0*/  @!P2 BRA `(.L_x_32) ;  /* 0x000000000004a947 */ /* 0x000fea0003800000 */
[----:B------:R-:W-:Y:S01]  /*22f0*/  BPT.TRAP 0x1 ;  /* 0x000000040000795c */ /* 0x000fe20000300000 */
.L_x_32:
[----:B01----:R-:W-:Y:S02]  /*2300*/  @P0 LEA R18, R15, UR12, 0x3 ;  /* 0x0000000c0f120c11 */ /* 0x003fe4000f8e18ff */
[----:B------:R-:W-:-:S03]  /*2310*/  ISETP.GT.U32.AND P1, PT, R7, 0x1, PT ;  /* 0x000000010700780c */ /* 0x000fc60003f24070 */
[----:B------:R-:W-:-:S05]  /*2320*/  @P0 VIADD R19, R18, 0x28 ;  /* 0x0000002812130836 */ /* 0x000fca0000000000 */
[----:B------:R-:W-:-:S04]  /*2330*/  @P0 PRMT R19, R12, 0x654, R19 ;  /* 0x000006540c130816 */ /* 0x000fc80000000013 */
[----:B------:R0:W-:Y:S01]  /*2340*/  @P0 SYNCS.ARRIVE.TRANS64.RED.A1T0 RZ, [R19+URZ], RZ ;  /* 0x000000ff13ff09a7 */ /* 0x0001e2000810043f */
[----:B------:R-:W-:Y:S05]  /*2350*/  @P1 BRA `(.L_x_33) ;  /* 0x0000000000041947 */ /* 0x000fea0003800000 */
[----:B------:R-:W-:Y:S01]  /*2360*/  BPT.TRAP 0x1 ;  /* 0x000000040000795c */ /* 0x000fe20000300000 */
.L_x_33:
[----:B------:R-:W-:Y:S01]  /*2370*/  UIADD3 UR19, UR19, 0x1, URZ ;  /* 0x0000000113137890 */ /* 0x000fe2000fffe03f */
[C---:B------:R-:W-:Y:S01]  /*2380*/  ISETP.GT.AND P2, PT, R14.reuse, 0x1, PT ;  /* 0x000000010e00780c */ /* 0x040fe20003f44270 */
[----:B------:R-:W-:Y:S02]  /*2390*/  VIADD R15, R15, 0x1 ;  /* 0x000000010f0f7836 */ /* 0x000fe40000000000 */
[----:B------:R-:W-:Y:S01]  /*23a0*/  UISETP.NE.AND UP0, UPT, UR19, 0x5, UPT ;  /* 0x000000051300788c */ /* 0x000fe2000bf05270 */
[----:B------:R-:W-:Y:S02]  /*23b0*/  VIADD R14, R14, 0xffffffff ;  /* 0xffffffff0e0e7836 */ /* 0x000fe40000000000 */
[C---:B------:R-:W-:Y:S01]  /*23c0*/  ISETP.NE.AND P1, PT, R15.reuse, 0x5, PT ;  /* 0x000000050f00780c */ /* 0x040fe20003f25270 */
[----:B------:R-:W-:Y:S02]  /*23d0*/  USEL UR8, URZ, 0x1, UP0 ;  /* 0x000000013f087887 */ /* 0x000fe40008000000 */
[----:B------:R-:W-:Y:S01]  /*23e0*/  USEL UR19, UR19, URZ, UP0 ;  /* 0x0000003f13137287 */ /* 0x000fe20008000000 */
[----:B------:R-:W-:-:S03]  /*23f0*/  SEL R15, R15, RZ, P1 ;  /* 0x000000ff0f0f7207 */ /* 0x000fc60000800000 */
[----:B------:R-:W-:Y:S01]  /*2400*/  LOP3.LUT R87, R87, UR8, RZ, 0x3c, !PT ;  /* 0x0000000857577c12 */ /* 0x000fe2000f8e3cff */
[----:B------:R-:W-:Y:S01]  /*2410*/  UMOV UR8, 0x1 ;  /* 0x0000000100087882 */ /* 0x000fe20000000000 */
[----:B------:R-:W-:Y:S06]  /*2420*/  @P2 BRA `(.L_x_34) ;  /* 0xfffffff800a82947 */ /* 0x000fec000383ffff */
.L_x_26:
[----:B------:R-:W-:Y:S01]  /*2430*/  UISETP.NE.AND UP0, UPT, UR6, URZ, UPT ;  /* 0x0000003f0600728c */ /* 0x000fe2000bf05270 */
[----:B01----:R-:W0:Y:S01]  /*2440*/  LDC R14, c[0x0][0x28c] ;  /* 0x0000a300ff0e7b82 */ /* 0x003e220000000800 */
[----:B------:R-:W-:Y:S02]  /*2450*/  IMAD.U32 R15, RZ, RZ, UR24 ;  /* 0x00000018ff0f7e24 */ /* 0x000fe4000f8e00ff */
[----:B------:R-:W-:-:S06]  /*2460*/  USEL UR6, URZ, 0x1, !UP0 ;  /* 0x000000013f067887 */ /* 0x000fcc000c000000 */
[----:B------:R-:W-:-:S13]  /*2470*/  ISETP.NE.AND P1, PT, RZ, UR6, PT ;  /* 0x00000006ff007c0c */ /* 0x000fda000bf25270 */
[----:B------:R-:W-:Y:S05]  /*2480*/  @!P1 BRA `(.L_x_35) ;  /* 0x0000000000849947 */ /* 0x000fea0003800000 */
[----:B------:R-:W-:Y:S02]  /*2490*/  WARPGROUP.DEPBAR.LE gsb0, 0x0 ;  /* 0x00008000000079c5 */ /* 0x000fe40000010000 */
[----:B------:R-:W-:Y:S01]  /*24a0*/  FADD R83, R24, R83 ;  /* 0x0000005318537221 */ /* 0x000fe20000000000 */
        /* <DEDUP_REMOVED lines=30> */
[----:B------:R-:W-:-:S07]  /*2690*/  FADD R22, R22, R55 ;  /* 0x0000003716167221 */ /* 0x000fce0000000000 */
.L_x_35:
[----:B0-----:R-:W-:Y:S01]  /*26a0*/  ISETP.GE.AND P1, PT, R14, 0x1, PT ;  /* 0x000000010e00780c */ /* 0x001fe20003f26270 */
[----:B------:R0:W-:Y:S01]  /*26b0*/  SYNCS.ARRIVE.TRANS64.A1T0 RZ, [R15+UR23], RZ ;  /* 0x000000ff0fff79a7 */ /* 0x0001e20008100017 */
[----:B------:R-:W-:-:S11]  /*26c0*/  WARPGROUP.DEPBAR.LE gsb0, 0x0 ;  /* 0x00008000000079c5 */ /* 0x000fd60000010000 */
[----:B------:R-:W-:Y:S05]  /*26d0*/  @!P1 BRA `(.L_x_36) ;  /* 0x0000000000449947 */ /* 0x000fea0003800000 */
[----:B------:R-:W-:-:S13]  /*26e0*/  ISETP.NE.AND P1, PT, R85, 0x3, PT ;  /* 0x000000035500780c */ /* 0x000fda0003f25270 */
[----:B------:R-:W-:Y:S05]  /*26f0*/  @!P1 BRA `(.L_x_37) ;  /* 0x0000000000049947 */ /* 0x000fea0003800000 */
[----:B------:R-:W-:Y:S01]  /*2700*/  BPT.TRAP 0x1 ;  /* 0x000000040000795c */ /* 0x000fe20000300000 */
.L_x_37:
[----:B------:R-:W-:Y:S01]  /*2710*/  VOTEU.ANY UP0, P0 ;  /* 0x00000000003f7886 */ /* 0x000fe20000000100 */
[----:B------:R-:W-:-:S04]  /*2720*/  ISETP.GT.U32.AND P1, PT, R7, 0x1, PT ;  /* 0x000000010700780c */ /* 0x000fc80003f24070 */
[----:B------:R-:W-:-:S06]  /*2730*/  @UP0 UIADD3 UR6, UR14, UR5, URZ ;  /* 0x000000050e060290 */ /* 0x000fcc000fffe03f */
[----:B------:R-:W-:Y:S02]  /*2740*/  IMAD.U32 R14, RZ, RZ, UR6 ;  /* 0x00000006ff0e7e24 */ /* 0x000fe4000f8e00ff */
[----:B------:R-:W-:Y:S02]  /*2750*/  IMAD.U32 R19, RZ, RZ, UR6 ;  /* 0x00000006ff137e24 */ /* 0x000fe4000f8e00ff */
[----:B0-----:R-:W-:-:S05]  /*2760*/  @P0 IMAD.WIDE.U32 R14, R14, -0x33333333, RZ ;  /* 0xcccccccd0e0e0825 */ /* 0x001fca00078e00ff */
[----:B------:R-:W-:-:S05]  /*2770*/  @P0 SHF.R.U32.HI R14, RZ, 0x2, R15 ;  /* 0x00000002ff0e0819 */ /* 0x000fca000001160f */
[----:B------:R-:W-:-:S05]  /*2780*/  @P0 IMAD R14, R14, -0x5, R19 ;  /* 0xfffffffb0e0e0824 */ /* 0x000fca00078e0213 */
[----:B------:R-:W-:-:S05]  /*2790*/  @P0 LEA R14, R14, UR12, 0x3 ;  /* 0x0000000c0e0e0c11 */ /* 0x000fca000f8e18ff */
[----:B------:R-:W-:-:S05]  /*27a0*/  @P0 VIADD R15, R14, 0x28 ;  /* 0x000000280e0f0836 */ /* 0x000fca0000000000 */
[----:B------:R-:W-:-:S04]  /*27b0*/  @P0 PRMT R15, R12, 0x654, R15 ;  /* 0x000006540c0f0816 */ /* 0x000fc8000000000f */
[----:B------:R1:W-:Y:S01]  /*27c0*/  @P0 SYNCS.ARRIVE.TRANS64.RED.A1T0 RZ, [R15+URZ], RZ ;  /* 0x000000ff0fff09a7 */ /* 0x0003e2000810043f */
[----:B------:R-:W-:Y:S05]  /*27d0*/  @P1 BRA `(.L_x_36) ;  /* 0x0000000000041947 */ /* 0x000fea0003800000 */
[----:B------:R-:W-:Y:S01]  /*27e0*/  BPT.TRAP 0x1 ;  /* 0x000000040000795c */ /* 0x000fe20000300000 */
.L_x_36:
[----:B------:R-:W-:Y:S01]  /*27f0*/  SHF.L.U32 R14, R86, 0x1f, RZ ;  /* 0x0000001f560e7819 */ /* 0x000fe200000006ff */
[----:B------:R-:W-:Y:S01]  /*2800*/  UIADD3 UR5, UR22, UR5, URZ ;  /* 0x0000000516057290 */ /* 0x000fe2000fffe03f */
[----:B------:R-:W3:Y:S01]  /*2810*/  LDC R26, c[0x0][0x288] ;  /* 0x0000a200ff1a7b82 */ /* 0x000ee20000000800 */
[----:B------:R-:W-:Y:S01]  /*2820*/  UISETP.GE.U32.AND UP1, UPT, UR22, 0x5, UPT ;  /* 0x000000051600788c */ /* 0x000fe2000bf26070 */
[----:B------:R-:W-:Y:S01]  /*2830*/  IMAD.SHL.U32 R24, R17, 0x2, RZ ;  /* 0x0000000211187824 */ /* 0x000fe200078e00ff */
[----:B------:R-:W-:Y:S02]  /*2840*/  UISETP.GT.U32.AND UP0, UPT, UR5, 0x4, UPT ;  /* 0x000000040500788c */ /* 0x000fe4000bf04070 */
[----:B------:R-:W-:Y:S02]  /*2850*/  UIMAD.WIDE.U32 UR6, UR5, -0x33333333, URZ ;  /* 0xcccccccd050678a5 */ /* 0x000fe4000f8e003f */
[----:B------:R-:W-:Y:S01]  /*2860*/  UISETP.LT.U32.AND UP0, UPT, UR22, 0x5, UP0 ;  /* 0x000000051600788c */ /* 0x000fe20008701070 */
[----:B------:R-:W2:Y:S01]  /*2870*/  SYNCS.PHASECHK.TRANS64.TRYWAIT P1, [UR15+0x8], R14 ;  /* 0x0000080eff0075a7 */ /* 0x000ea2000802014f */
[----:B------:R-:W-:Y:S01]  /*2880*/  USHF.R.U32.HI UR6, URZ, 0x2, UR7 ;  /* 0x000000023f067899 */ /* 0x000fe20008011607 */
[----:B------:R-:W-:Y:S01]  /*2890*/  SHF.R.S32.HI R25, RZ, 0x1f, R24 ;  /* 0x0000001fff197819 */ /* 0x000fe20000011418 */
[----:B------:R-:W-:-:S02]  /*28a0*/  USEL UR8, URZ, 0x1, !UP0 ;  /* 0x000000013f087887 */ /* 0x000fc4000c000000 */
[----:B------:R-:W-:Y:S02]  /*28b0*/  UIMAD UR5, UR6, -0x5, UR5 ;  /* 0xfffffffb060578a4 */ /* 0x000fe4000f8e0205 */
[----:B------:R-:W-:-:S04]  /*28c0*/  ULOP3.LUT UR4, UR4, UR8, URZ, 0x3c, !UPT ;  /* 0x0000000804047292 */ /* 0x000fc8000f8e3c3f */
[----:B------:R-:W-:Y:S01]  /*28d0*/  @UP1 ULOP3.LUT UR4, UR4, 0x1, UR6, 0x78, !UPT ;  /* 0x0000000104041892 */ /* 0x000fe2000f8e7806 */
[----:B--23--:R-:W-:Y:S11]  /*28e0*/  @!P1 BRA `(.L_x_38) ;  /* 0x0000003c00e49947 */ /* 0x00cff60003800000 */
.L_x_133:
[----:B------:R-:W-:Y:S01]  /*28f0*/  IMAD.SHL.U32 R27, R6, 0x40, RZ ;  /* 0x00000040061b7824 */ /* 0x000fe200078e00ff */
[----:B------:R-:W-:Y:S01]  /*2900*/  ULDC UR8, c[0x0][0x284] ;  /* 0x0000a10000087ab9 */ /* 0x000fe20000000800 */
[----:B------:R-:W-:Y:S01]  /*2910*/  IMAD.SHL.U32 R33, R4, 0x40, RZ ;  /* 0x0000004004217824 */ /* 0x000fe200078e00ff */
[----:B------:R-:W-:Y:S01]  /*2920*/  SHF.R.S32.HI R34, RZ, 0x1f, R5 ;  /* 0x0000001fff227819 */ /* 0x000fe20000011405 */
[----:B------:R-:W-:Y:S01]  /*2930*/  ULDC.64 UR6, c[0x0][0x5d0] ;  /* 0x0001740000067ab9 */ /* 0x000fe20000000a00 */
[----:B------:R-:W-:Y:S01]  /*2940*/  ISETP.GE.AND P1, PT, R27, UR8, PT ;  /* 0x000000081b007c0c */ /* 0x000fe2000bf26270 */
[----:B01----:R-:W-:Y:S01]  /*2950*/  IMAD.WIDE.U32 R14, R5, UR6, R24 ;  /* 0x00000006050e7c25 */ /* 0x003fe2000f8e0018 */
[----:B------:R-:W-:Y:S02]  /*2960*/  SHF.R.S32.HI R32, RZ, 0x1f, R33 ;  /* 0x0000001fff207819 */ /* 0x000fe40000011421 */
[C---:B------:R-:W-:Y:S01]  /*2970*/  ISETP.GE.OR P1, PT, R33.reuse, R26, P1 ;  /* 0x0000001a2100720c */ /* 0x040fe20000f26670 */
[----:B------:R-:W-:Y:S01]  /*2980*/  IMAD R4, R34, UR6, RZ ;  /* 0x0000000622047c24 */ /* 0x000fe2000f8e02ff */
[----:B------:R-:W-:-:S03]  /*2990*/  IADD3 R14, P2, R33, R14, RZ ;  /* 0x0000000e210e7210 */ /* 0x000fc60007f5e0ff */
[----:B------:R-:W-:-:S05]  /*29a0*/  IMAD R19, R5, UR7, R4 ;  /* 0x0000000705137c24 */ /* 0x000fca000f8e0204 */
[----:B------:R-:W-:-:S03]  /*29b0*/  IADD3.X R15, R32, R15, R19, P2, !PT ;  /* 0x0000000f200f7210 */ /* 0x000fc600017fe413 */
[----:B------:R-:W-:Y:S05]  /*29c0*/  @P1 BRA `(.L_x_39) ;  /* 0x0000002400a81947 */ /* 0x000fea0003800000 */
[----:B------:R-:W0:Y:S01]  /*29d0*/  LDC.64 R30, c[0x0][0x5c8] ;  /* 0x00017200ff1e7b82 */ /* 0x000e220000000a00 */
[----:B------:R-:W-:Y:S01]  /*29e0*/  IMAD.WIDE R28, R6, 0x40, R10 ;  /* 0x00000040061c7825 */ /* 0x000fe200078e020a */
[----:B------:R-:W-:Y:S01]  /*29f0*/  ULDC.64 UR6, c[0x0][0x5c0] ;  /* 0x0001700000067ab9 */ /* 0x000fe20000000a00 */
[----:B------:R-:W-:Y:S02]  /*2a00*/  BSSY B0, `(.L_x_39) ;  /* 0x0000266000007945 */ /* 0x000fe40003800000 */
[----:B------:R-:W-:Y:S02]  /*2a10*/  IMAD R26, R17, -0x2, R26 ;  /* 0xfffffffe111a7824 */ /* 0x000fe400078e021a */
[----:B------:R-:W-:Y:S02]  /*2a20*/  IMAD.IADD R6, R20, 0x1, -R27 ;  /* 0x0000000114067824 */ /* 0x000fe400078e0a1b */
[----:B------:R-:W-:Y:S02]  /*2a30*/  IMAD.IADD R26, R26, 0x1, -R33 ;  /* 0x000000011a1a7824 */ /* 0x000fe400078e0a21 */
[----:B0-----:R-:W-:-:S02]  /*2a40*/  IMAD R4, R29, R30, RZ ;  /* 0x0000001e1d047224 */ /* 0x001fc400078e02ff */
[----:B------:R-:W-:-:S04]  /*2a50*/  IMAD.WIDE.U32 R14, R28, R30, R14 ;  /* 0x0000001e1c0e7225 */ /* 0x000fc800078e000e */
[----:B------:R-:W-:Y:S01]  /*2a60*/  IMAD R19, R28, R31, R4 ;  /* 0x0000001f1c137224 */ /* 0x000fe200078e0204 */
[----:B------:R-:W-:Y:S02]  /*2a70*/  LEA R4, P1, R30, R14, 0x3 ;  /* 0x0000000e1e047211 */ /* 0x000fe400078218ff */
[----:B------:R-:W-:Y:S01]  /*2a80*/  IADD3 R18, P2, R14, UR6, RZ ;  /* 0x000000060e127c10 */ /* 0x000fe2000ff5e0ff */
[----:B------:R-:W-:Y:S01]  /*2a90*/  IMAD.IADD R19, R15, 0x1, R19 ;  /* 0x000000010f137824 */ /* 0x000fe200078e0213 */
[----:B------:R-:W-:-:S04]  /*2aa0*/  IADD3 R14, P3, R4, UR6, RZ ;  /* 0x00000006040e7c10 */ /* 0x000fc8000ff7e0ff */
[----:B------:R-:W-:Y:S02]  /*2ab0*/  LEA.HI.X R4, R30, R19, R31, 0x3, P1 ;  /* 0x000000131e047211 */ /* 0x000fe400008f1c1f */
[----:B----45:R-:W-:Y:S02]  /*2ac0*/  FSETP.NEU.AND P1, PT, R16, RZ, PT ;  /* 0x000000ff1000720b */ /* 0x030fe40003f2d000 */
[----:B------:R-:W-:Y:S02]  /*2ad0*/  IADD3.X R19, R19, UR7, RZ, P2, !PT ;  /* 0x0000000713137c10 */ /* 0x000fe400097fe4ff */
[----:B------:R-:W-:-:S09]  /*2ae0*/  IADD3.X R15, R4, UR7, RZ, P3, !PT ;  /* 0x00000007040f7c10 */ /* 0x000fd20009ffe4ff */
[----:B------:R-:W-:Y:S05]  /*2af0*/  @!P1 BRA `(.L_x_40) ;  /* 0x0000001c00189947 */ /* 0x000fea0003800000 */
[----:B------:R-:W-:Y:S01]  /*2b00*/  ULDC.64 UR6, c[0x0][0x5b8] ;  /* 0x00016e0000067ab9 */ /* 0x000fe20000000a00 */
[----:B------:R-:W-:Y:S01]  /*2b10*/  ISETP.GE.AND P2, PT, R26, 0x1, PT ;  /* 0x000000011a00780c */ /* 0x000fe20003f46270 */
[----:B------:R-:W-:Y:S01]  /*2b20*/  IMAD.WIDE.U32 R24, R5, UR6, R24 ;  /* 0x0000000605187c25 */ /* 0x000fe2000f8e0018 */
[----:B------:R-:W-:Y:S01]  /*2b30*/  ULDC.64 UR8, c[0x0][0x5a8] ;  /* 0x00016a0000087ab9 */ /* 0x000fe20000000a00 */
[----:B------:R-:W-:Y:S01]  /*2b40*/  BSSY B1, `(.L_x_41) ;  /* 0x000000f000017945 */ /* 0x000fe20003800000 */
[----:B------:R-:W-:Y:S01]  /*2b50*/  ISETP.LT.OR P5, PT, R6, 0x1, !P2 ;  /* 0x000000010600780c */ /* 0x000fe200057a1670 */
[----:B------:R-:W-:Y:S01]  /*2b60*/  IMAD R4, R34, UR6, RZ ;  /* 0x0000000622047c24 */ /* 0x000fe2000f8e02ff */
[----:B------:R-:W-:-:S03]  /*2b70*/  IADD3 R24, P1, R33, R24, RZ ;  /* 0x0000001821187210 */ /* 0x000fc60007f3e0ff */
[----:B------:R-:W-:Y:S01]  /*2b80*/  IMAD R5, R5, UR7, R4 ;  /* 0x0000000705057c24 */ /* 0x000fe2000f8e0204 */
[----:B------:R-:W-:Y:S02]  /*2b90*/  ULDC.64 UR6, c[0x0][0x5b0] ;  /* 0x00016c0000067ab9 */ /* 0x000fe40000000a00 */
[----:B------:R-:W-:Y:S02]  /*2ba0*/  IMAD R27, R29, UR6, RZ ;  /* 0x000000061d1b7c24 */ /* 0x000fe4000f8e02ff */
[----:B------:R-:W-:Y:S02]  /*2bb0*/  IADD3.X R25, R32, R25, R5, P1, !PT ;  /* 0x0000001920197210 */ /* 0x000fe40000ffe405 */
[C---:B------:R-:W-:Y:S02]  /*2bc0*/  IMAD R27, R28.reuse, UR7, R27 ;  /* 0x000000071c1b7c24 */ /* 0x040fe4000f8e021b */
[----:B------:R-:W-:-:S03]  /*2bd0*/  IMAD.WIDE.U32 R4, R28, UR6, R24 ;  /* 0x000000061c047c25 */ /* 0x000fc6000f8e0018 */
[----:B------:R-:W-:-:S04]  /*2be0*/  IADD3 R4, P1, R4, UR8, RZ ;  /* 0x0000000804047c10 */ /* 0x000fc8000ff3e0ff */
[--C-:B------:R-:W-:Y:S02]  /*2bf0*/  IADD3.X R5, R5, UR9, R27.reuse, P1, !PT ;  /* 0x0000000905057c10 */ /* 0x100fe40008ffe41b */
[----:B------:R-:W-:Y:S01]  /*2c00*/  PRMT R27, RZ, 0x7610, R27 ;  /* 0x00007610ff1b7816 */ /* 0x000fe2000000001b */
[----:B------:R-:W-:Y:S06]  /*2c10*/  @P5 BRA `(.L_x_42) ;  /* 0x0000000000045947 */ /* 0x000fec0003800000 */
[----:B------:R0:W5:Y:S02]  /*2c20*/  LDG.E.U8 R27, desc[UR20][R4.64] ;  /* 0x00000014041b7981 */ /* 0x000164000c1e1100 */
.L_x_42:
[----:B------:R-:W-:Y:S05]  /*2c30*/  BSYNC B1 ;  /* 0x0000000000017941 */ /* 0x000fea0003800000 */
.L_x_41:
[----:B-----5:R-:W-:Y:S01]  /*2c40*/  LOP3.LUT R27, R27, 0xff, RZ, 0xc0, !PT ;  /* 0x000000ff1b1b7812 */ /* 0x020fe200078ec0ff */
[----:B------:R-:W-:Y:S01]  /*2c50*/  BSSY B1, `(.L_x_43) ;  /* 0x000000c000017945 */ /* 0x000fe20003800000 */
[----:B------:R-:W-:Y:S02]  /*2c60*/  ISETP.GE.AND P1, PT, R26, 0x2, PT ;  /* 0x000000021a00780c */ /* 0x000fe40003f26270 */
[----:B------:R-:W-:Y:S02]  /*2c70*/  F2FP.F16.E4M3.UNPACK_B R27, R27 ;  /* 0x0000001bff1b723e */ /* 0x000fe400020006ff */
[----:B------:R-:W-:-:S03]  /*2c80*/  ISETP.LT.OR P3, PT, R6, 0x1, !P1 ;  /* 0x000000010600780c */ /* 0x000fc60004f61670 */
[----:B------:R-:W-:-:S05]  /*2c90*/  HADD2.F32 R27, -RZ, R27.H0_H0 ;  /* 0x2000001bff1b7230 */ /* 0x000fca0000004100 */
[----:B------:R-:W-:Y:S01]  /*2ca0*/  FMUL R30, R27, R16 ;  /* 0x000000101b1e7220 */ /* 0x000fe20000400000 */
[----:B------:R-:W-:-:S03]  /*2cb0*/  PRMT R27, RZ, 0x7610, R27 ;  /* 0x00007610ff1b7816 */ /* 0x000fc6000000001b */
[----:B------:R-:W-:-:S05]  /*2cc0*/  FFMA R30, R83, R13, R30 ;  /* 0x0000000d531e7223 */ /* 0x000fca000000001e */
[----:B------:R-:W-:-:S05]  /*2cd0*/  F2FP.SATFINITE.E4M3.F32.PACK_AB_MERGE_C R31, RZ, R30, RZ ;  /* 0x0000001eff1f723e */ /* 0x000fca00048070ff */
[----:B------:R1:W-:Y:S01]  /*2ce0*/  @!P5 STG.E.U8 desc[UR20][R18.64], R31 ;  /* 0x0000001f1200d986 */ /* 0x0003e2000c101114 */
[----:B------:R-:W-:Y:S05]  /*2cf0*/  @P3 BRA `(.L_x_44) ;  /* 0x0000000000043947 */ /* 0x000fea0003800000 */
[----:B------:R2:W5:Y:S02]  /*2d00*/  LDG.E.U8 R27, desc[UR20][R4.64+0x1] ;  /* 0x00000114041b7981 */ /* 0x000564000c1e1100 */
.L_x_44:
[----:B------:R-:W-:Y:S05]  /*2d10*/  BSYNC B1 ;  /* 0x0000000000017941 */ /* 0x000fea0003800000 */
.L_x_43:
[----:B-----5:R-:W-:Y:S01]  /*2d20*/  LOP3.LUT R27, R27, 0xff, RZ, 0xc0, !PT ;  /* 0x000000ff1b1b7812 */ /* 0x020fe200078ec0ff */
[----:B------:R-:W-:Y:S01]  /*2d30*/  BSSY B1, `(.L_x_45) ;  /* 0x0000012000017945 */ /* 0x000fe20003800000 */
[----:B-1----:R-:W-:Y:S02]  /*2d40*/  IADD3 R31, P5, R28, 0x8, RZ ;  /* 0x000000081c1f7810 */ /* 0x002fe40007fbe0ff */
[----:B------:R-:W-:Y:S02]  /*2d50*/  F2FP.F16.E4M3.UNPACK_B R27, R27 ;  /* 0x0000001bff1b723e */ /* 0x000fe400020006ff */
[----:B------:R-:W-:Y:S01]  /*2d60*/  ISETP.LT.OR P2, PT, R6, 0x9, !P2 ;  /* 0x000000090600780c */ /* 0x000fe20005741670 */
[----:B------:R-:W-:Y:S02]  /*2d70*/  IMAD.X R28, RZ, RZ, R29, P5 ;  /* 0x000000ffff1c7224 */ /* 0x000fe400028e061d */
[----:B------:R-:W-:Y:S02]  /*2d80*/  HADD2.F32 R27, -RZ, R27.H0_H0 ;  /* 0x2000001bff1b7230 */ /* 0x000fe40000004100 */
[----:B------:R-:W-:-:S02]  /*2d90*/  IMAD R28, R28, UR6, RZ ;  /* 0x000000061c1c7c24 */ /* 0x000fc4000f8e02ff */
[----:B------:R-:W-:-:S04]  /*2da0*/  IMAD.WIDE.U32 R24, R31, UR6, R24 ;  /* 0x000000061f187c25 */ /* 0x000fc8000f8e0018 */
[----:B------:R-:W-:Y:S01]  /*2db0*/  FMUL R27, R27, R16 ;  /* 0x000000101b1b7220 */ /* 0x000fe20000400000 */
[----:B------:R-:W-:-:S03]  /*2dc0*/  IMAD R31, R31, UR7, R28 ;  /* 0x000000071f1f7c24 */ /* 0x000fc6000f8e021c */
[----:B------:R-:W-:Y:S01]  /*2dd0*/  FFMA R27, R84, R13, R27 ;  /* 0x0000000d541b7223 */ /* 0x000fe2000000001b */
[----:B------:R-:W-:-:S04]  /*2de0*/  IADD3 R24, P5, R24, UR8, RZ ;  /* 0x0000000818187c10 */ /* 0x000fc8000ffbe0ff */
[----:B------:R-:W-:Y:S02]  /*2df0*/  F2FP.SATFINITE.E4M3.F32.PACK_AB_MERGE_C R29, RZ, R27, RZ ;  /* 0x0000001bff1d723e */ /* 0x000fe400048070ff */
[----:B------:R-:W-:Y:S02]  /*2e00*/  IADD3.X R25, R25, UR9, R31, P5, !PT ;  /* 0x0000000919197c10 */ /* 0x000fe4000affe41f */
[----:B------:R-:W-:Y:S01]  /*2e10*/  PRMT R27, RZ, 0x7610, R27 ;  /* 0x00007610ff1b7816 */ /* 0x000fe2000000001b */
[----:B------:R1:W-:Y:S01]  /*2e20*/  @!P3 STG.E.U8 desc[UR20][R18.64+0x1], R29 ;  /* 0x0000011d1200b986 */ /* 0x0003e2000c101114 */
[----:B------:R-:W-:Y:S05]  /*2e30*/  @P2 BRA `(.L_x_46) ;  /* 0x0000000000042947 */ /* 0x000fea0003800000 */
[----:B------:R3:W5:Y:S02]  /*2e40*/  LDG.E.U8 R27, desc[UR20][R24.64] ;  /* 0x00000014181b7981 */ /* 0x000764000c1e1100 */
.L_x_46:
[----:B------:R-:W-:Y:S05]  /*2e50*/  BSYNC B1 ;  /* 0x0000000000017941 */ /* 0x000fea0003800000 */
.L_x_45:
[----:B-----5:R-:W-:Y:S01]  /*2e60*/  LOP3.LUT R27, R27, 0xff, RZ, 0xc0, !PT ;  /* 0x000000ff1b1b7812 */ /* 0x020fe200078ec0ff */
[----:B------:R-:W-:Y:S01]  /*2e70*/  BSSY B1, `(.L_x_47) ;  /* 0x000000b000017945 */ /* 0x000fe20003800000 */
[----:B------:R-:W-:Y:S02]  /*2e80*/  ISETP.LT.OR P1, PT, R6, 0x9, !P1 ;  /* 0x000000090600780c */ /* 0x000fe40004f21670 */
[----:B------:R-:W-:-:S05]  /*2e90*/  F2FP.F16.E4M3.UNPACK_B R27, R27 ;  /* 0x0000001bff1b723e */ /* 0x000fca00020006ff */
[----:B------:R-:W-:-:S05]  /*2ea0*/  HADD2.F32 R27, -RZ, R27.H0_H0 ;  /* 0x2000001bff1b7230 */ /* 0x000fca0000004100 */
[----:B------:R-:W-:Y:S01]  /*2eb0*/  FMUL R28, R27, R16 ;  /* 0x000000101b1c7220 */ /* 0x000fe20000400000 */
[----:B------:R-:W-:-:S03]  /*2ec0*/  PRMT R27, RZ, 0x7610, R27 ;  /* 0x00007610ff1b7816 */ /* 0x000fc6000000001b */
[----:B------:R-:W-:-:S05]  /*2ed0*/  FFMA R28, R81, R13, R28 ;  /* 0x0000000d511c7223 */ /* 0x000fca000000001c */
[----:B-1----:R-:W-:-:S05]  /*2ee0*/  F2FP.SATFINITE.E4M3.F32.PACK_AB_MERGE_C R29, RZ, R28, RZ ;  /* 0x0000001cff1d723e */ /* 0x002fca00048070ff */
[----:B------:R1:W-:Y:S01]  /*2ef0*/  @!P2 STG.E.U8 desc[UR20][R14.64], R29 ;  /* 0x0000001d0e00a986 */ /* 0x0003e2000c101114 */
[----:B------:R-:W-:Y:S05]  /*2f00*/  @P1 BRA `(.L_x_48) ;  /* 0x0000000000041947 */ /* 0x000fea0003800000 */
[----:B------:R4:W5:Y:S02]  /*2f10*/  LDG.E.U8 R27, desc[UR20][R24.64+0x1] ;  /* 0x00000114181b7981 */ /* 0x000964000c1e1100 */
.L_x_48:
[----:B------:R-:W-:Y:S05]  /*2f20*/  BSYNC B1 ;  /* 0x0000000000017941 */ /* 0x000fea0003800000 */
.L_x_47:
[----:B-----5:R-:W-:Y:S01]  /*2f30*/  LOP3.LUT R27, R27, 0xff, RZ, 0xc0, !PT ;  /* 0x000000ff1b1b7812 */ /* 0x020fe200078ec0ff */
[----:B------:R-:W-:Y:S01]  /*2f40*/  BSSY B1, `(.L_x_49) ;  /* 0x000000c000017945 */ /* 0x000fe20003800000 */
[----:B------:R-:W-:Y:S02]  /*2f50*/  ISETP.GE.AND P2, PT, R26, 0x9, PT ;  /* 0x000000091a00780c */ /* 0x000fe40003f46270 */
[----:B------:R-:W-:Y:S02]  /*2f60*/  F2FP.F16.E4M3.UNPACK_B R27, R27 ;  /* 0x0000001bff1b723e */ /* 0x000fe400020006ff */
[----:B------:R-:W-:-:S03]  /*2f70*/  ISETP.LT.OR P3, PT, R6, 0x1, !P2 ;  /* 0x000000010600780c */ /* 0x000fc60005761670 */
[----:B------:R-:W-:-:S05]  /*2f80*/  HADD2.F32 R27, -RZ, R27.H0_H0 ;  /* 0x2000001bff1b7230 */ /* 0x000fca0000004100 */
[----:B------:R-:W-:-:S04]  /*2f90*/  FMUL R27, R27, R16 ;  /* 0x000000101b1b7220 */ /* 0x000fc80000400000 */
[----:B------:R-:W-:-:S05]  /*2fa0*/  FFMA R27, R82, R13, R27 ;  /* 0x0000000d521b7223 */ /* 0x000fca000000001b */
[----:B-1----:R-:W-:Y:S02]  /*2fb0*/  F2FP.SATFINITE.E4M3.F32.PACK_AB_MERGE_C R29, RZ, R27, RZ ;  /* 0x0000001bff1d723e */ /* 0x002fe400048070ff */
[----:B------:R-:W-:-:S03]  /*2fc0*/  PRMT R27, RZ, 0x7610, R27 ;  /* 0x00007610ff1b7816 */ /* 0x000fc6000000001b */
[----:B------:R1:W-:Y:S01]  /*2fd0*/  @!P1 STG.E.U8 desc[UR20][R14.64+0x1], R29 ;  /* 0x0000011d0e009986 */ /* 0x0003e2000c101114 */
[----:B------:R-:W-:Y:S05]  /*2fe0*/  @P3 BRA `(.L_x_50) ;  /* 0x0000000000043947 */ /* 0x000fea0003800000 */
[----:B------:R0:W5:Y:S02]  /*2ff0*/  LDG.E.U8 R27, desc[UR20][R4.64+0x8] ;  /* 0x00000814041b7981 */ /* 0x000164000c1e1100 */
.L_x_50:
[----:B------:R-:W-:Y:S05]  /*3000*/  BSYNC B1 ;  /* 0x0000000000017941 */ /* 0x000fea0003800000 */
.L_x_49:
        /* <DEDUP_REMOVED lines=13> */
.L_x_52:
[----:B------:R-:W-:Y:S05]  /*30e0*/  BSYNC B1 ;  /* 0x0000000000017941 */ /* 0x000fea0003800000 */
.L_x_51:
[----:B-----5:R-:W-:Y:S01]  /*30f0*/  LOP3.LUT R27, R27, 0xff, RZ, 0xc0, !PT ;  /* 0x000000ff1b1b7812 */ /* 0x020fe200078ec0ff */
[----:B------:R-:W-:Y:S01]  /*3100*/  BSSY B1, `(.L_x_53) ;  /* 0x000000b000017945 */ /* 0x000fe20003800000 */
[----:B------:R-:W-:Y:S02]  /*3110*/  ISETP.LT.OR P2, PT, R6, 0x9, !P2 ;  /* 0x000000090600780c */ /* 0x000fe40005741670 */
[----:B------:R-:W-:-:S05]  /*3120*/  F2FP.F16.E4M3.UNPACK_B R27, R27 ;  /* 0x0000001bff1b723e */ /* 0x000fca00020006ff */
        /* <DEDUP_REMOVED lines=8> */
.L_x_54:
[----:B------:R-:W-:Y:S05]  /*31b0*/  BSYNC B1 ;  /* 0x0000000000017941 */ /* 0x000fea0003800000 */
.L_x_53:
        /* <DEDUP_REMOVED lines=12> */
.L_x_56:
[----:B------:R-:W-:Y:S05]  /*3280*/  BSYNC B1 ;  /* 0x0000000000017941 */ /* 0x000fea0003800000 */
.L_x_55:
        /* <DEDUP_REMOVED lines=13> */
.L_x_58:
[----:B------:R-:W-:Y:S05]  /*3360*/  BSYNC B1 ;  /* 0x0000000000017941 */ /* 0x000fea0003800000 */
.L_x_57:
        /* <DEDUP_REMOVED lines=13> */
.L_x_60:
[----:B------:R-:W-:Y:S05]  /*3440*/  BSYNC B1 ;  /* 0x0000000000017941 */ /* 0x000fea0003800000 */
.L_x_59:
        /* <DEDUP_REMOVED lines=12> */
.L_x_62:
[----:B------:R-:W-:Y:S05]  /*3510*/  BSYNC B1 ;  /* 0x0000000000017941 */ /* 0x000fea0003800000 */
.L_x_61:
        /* <DEDUP_REMOVED lines=12> */
.L_x_64:
[----:B------:R-:W-:Y:S05]  /*35e0*/  BSYNC B1 ;  /* 0x0000000000017941 */ /* 0x000fea0003800000 */
.L_x_63:
        /* <DEDUP_REMOVED lines=13> */
.L_x_66:
[----:B------:R-:W-:Y:S05]  /*36c0*/  BSYNC B1 ;  /* 0x0000000000017941 */ /* 0x000fea0003800000 */
.L_x_65:
        /* <DEDUP_REMOVED lines=13> */
.L_x_68:
[----:B------:R-:W-:Y:S05]  /*37a0*/  BSYNC B1 ;  /* 0x0000000000017941 */ /* 0x000fea0003800000 */
.L_x_67:
        /* <DEDUP_REMOVED lines=12> */
.L_x_70:
[----:B------:R-:W-:Y:S05]  /*3870*/  BSYNC B1 ;  /* 0x0000000000017941 */ /* 0x000fea0003800000 */
.L_x_69:
        /* <DEDUP_REMOVED lines=12> */
.L_x_72:
[----:B------:R-:W-:Y:S05]  /*3940*/  BSYNC B1 ;  /* 0x0000000000017941 */ /* 0x000fea0003800000 */
.L_x_71:
        /* <DEDUP_REMOVED lines=13> */
.L_x_74:
[----:B------:R-:W-:Y:S05]  /*3a20*/  BSYNC B1 ;  /* 0x0000000000017941 */ /* 0x000fea0003800000 */
.L_x_73:
        /* <DEDUP_REMOVED lines=13> */
.L_x_76:
[----:B------:R-:W-:Y:S05]  /*3b00*/  BSYNC B1 ;  /* 0x0000000000017941 */ /* 0x000fea0003800000 */
.L_x_75:
        /* <DEDUP_REMOVED lines=12> */
.L_x_78:
[----:B------:R-:W-:Y:S05]  /*3bd0*/  BSYNC B1 ;  /* 0x0000000000017941 */ /* 0x000fea0003800000 */
.L_x_77:
        /* <DEDUP_REMOVED lines=12> */
.L_x_80:
[----:B------:R-:W-:Y:S05]  /*3ca0*/  BSYNC B1 ;  /* 0x0000000000017941 */ /* 0x000fea0003800000 */
.L_x_79:
        /* <DEDUP_REMOVED lines=13> */
.L_x_82:
[----:B------:R-:W-:Y:S05]  /*3d80*/  BSYNC B1 ;  /* 0x0000000000017941 */ /* 0x000fea0003800000 */
.L_x_81:
        /* <DEDUP_REMOVED lines=13> */
.L_x_84:
[----:B------:R-:W-:Y:S05]  /*3e60*/  BSYNC B1 ;  /* 0x0000000000017941 */ /* 0x000fea0003800000 */
.L_x_83:
        /* <DEDUP_REMOVED lines=12> */
.L_x_86:
[----:B------:R-:W-:Y:S05]  /*3f30*/  BSYNC B1 ;  /* 0x0000000000017941 */ /* 0x000fea0003800000 */
.L_x_85:
        /* <DEDUP_REMOVED lines=12> */
.L_x_88:
[----:B------:R-:W-:Y:S05]  /*4000*/  BSYNC B1 ;  /* 0x0000000000017941 */ /* 0x000fea0003800000 */
.L_x_87:
        /* <DEDUP_REMOVED lines=13> */
.L_x_90:
[----:B------:R-:W-:Y:S05]  /*40e0*/  BSYNC B1 ;  /* 0x0000000000017941 */ /* 0x000fea0003800000 */
.L_x_89:
        /* <DEDUP_REMOVED lines=13> */
.L_x_92:
[----:B------:R-:W-:Y:S05]  /*41c0*/  BSYNC B1 ;  /* 0x0000000000017941 */ /* 0x000fea0003800000 */
.L_x_91:
        /* <DEDUP_REMOVED lines=12> */
.L_x_94:
[----:B------:R-:W-:Y:S05]  /*4290*/  BSYNC B1 ;  /* 0x0000000000017941 */ /* 0x000fea0003800000 */
.L_x_93:
        /* <DEDUP_REMOVED lines=12> */
.L_x_96:
[----:B------:R-:W-:Y:S05]  /*4360*/  BSYNC B1 ;  /* 0x0000000000017941 */ /* 0x000fea0003800000 */
.L_x_95:
        /* <DEDUP_REMOVED lines=13> */
.L_x_98:
[----:B------:R-:W-:Y:S05]  /*4440*/  BSYNC B1 ;  /* 0x0000000000017941 */ /* 0x000fea0003800000 */
.L_x_97:
[----:B-----5:R-:W-:Y:S01]  /*4450*/  LOP3.LUT R27, R27, 0xff, RZ, 0xc0, !PT ;  /* 0x000000ff1b1b7812 */ /* 0x020fe200078ec0ff */
[----:B------:R-:W-:Y:S01]  /*4460*/  BSSY B1, `(.L_x_99) ;  /* 0x000000c000017945 */ /* 0x000fe20003800000 */
[----:B------:R-:W-:Y:S02]  /*4470*/  ISETP.GE.AND P1, PT, R26, 0x3a, PT ;  /* 0x0000003a1a00780c */ /* 0x000fe40003f26270 */
[----:B------:R-:W-:Y:S02]  /*4480*/  F2FP.F16.E4M3.UNPACK_B R27, R27 ;  /* 0x0000001bff1b723e */ /* 0x000fe400020006ff */
[----:B------:R-:W-:-:S03]  /*4490*/  ISETP.LT.OR P5, PT, R6, 0x1, !P1 ;  /* 0x000000010600780c */ /* 0x000fc60004fa1670 */
[----:B------:R-:W-:-:S05]  /*44a0*/  HADD2.F32 R27, -RZ, R27.H0_H0 ;  /* 0x2000001bff1b7230 */ /* 0x000fca0000004100 */
[----:B------:R-:W-:-:S04]  /*44b0*/  FMUL R28, R27, R16 ;  /* 0x000000101b1c7220 */ /* 0x000fc80000400000 */
[----:B------:R-:W-:Y:S01]  /*44c0*/  FFMA R28, R23, R13, R28 ;  /* 0x0000000d171c7223 */ /* 0x000fe2000000001c */
[----:B------:R-:W-:-:S04]  /*44d0*/  PRMT R23, RZ, 0x7610, R23 ;  /* 0x00007610ff177816 */ /* 0x000fc80000000017 */
[----:B------:R-:W-:-:S05]  /*44e0*/  F2FP.SATFINITE.E4M3.F32.PACK_AB_MERGE_C R27, RZ, R28, RZ ;  /* 0x0000001cff1b723e */ /* 0x000fca00048070ff */
[----:B------:R0:W-:Y:S01]  /*44f0*/  @!P3 STG.E.U8 desc[UR20][R18.64+0x38], R27 ;  /* 0x0000381b1200b986 */ /* 0x0001e2000c101114 */
[----:B------:R-:W-:Y:S05]  /*4500*/  @P5 BRA `(.L_x_100) ;  /* 0x0000000000045947 */ /* 0x000fea0003800000 */
[----:B------:R0:W5:Y:S02]  /*4510*/  LDG.E.U8 R23, desc[UR20][R4.64+0x39] ;  /* 0x0000391404177981 */ /* 0x000164000c1e1100 */
.L_x_100:
[----:B------:R-:W-:Y:S05]  /*4520*/  BSYNC B1 ;  /* 0x0000000000017941 */ /* 0x000fea0003800000 */
.L_x_99:
[----:B-----5:R-:W-:Y:S01]  /*4530*/  LOP3.LUT R23, R23, 0xff, RZ, 0xc0, !PT ;  /* 0x000000ff17177812 */ /* 0x020fe200078ec0ff */
[----:B------:R-:W-:Y:S01]  /*4540*/  BSSY B1, `(.L_x_101) ;  /* 0x000000b000017945 */ /* 0x000fe20003800000 */
[----:B------:R-:W-:Y:S02]  /*4550*/  ISETP.LT.OR P2, PT, R6, 0x9, !P2 ;  /* 0x000000090600780c */ /* 0x000fe40005741670 */
[----:B------:R-:W-:Y:S02]  /*4560*/  F2FP.F16.E4M3.UNPACK_B R23, R23 ;  /* 0x00000017ff17723e */ /* 0x000fe400020006ff */
[----:B0-2---:R-:W-:-:S03]  /*4570*/  PRMT R4, RZ, 0x7610, R4 ;  /* 0x00007610ff047816 */ /* 0x005fc60000000004 */
[----:B------:R-:W-:-:S05]  /*4580*/  HADD2.F32 R23, -RZ, R23.H0_H0 ;  /* 0x20000017ff177230 */ /* 0x000fca0000004100 */
[----:B------:R-:W-:-:S04]  /*4590*/  FMUL R23, R23, R16 ;  /* 0x0000001017177220 */ /* 0x000fc80000400000 */
[----:B------:R-:W-:-:S05]  /*45a0*/  FFMA R23, R56, R13, R23 ;  /* 0x0000000d38177223 */ /* 0x000fca0000000017 */
[----:B------:R-:W-:-:S05]  /*45b0*/  F2FP.SATFINITE.E4M3.F32.PACK_AB_MERGE_C R23, RZ, R23, RZ ;  /* 0x00000017ff17723e */ /* 0x000fca00048070ff */
[----:B------:R0:W-:Y:S01]  /*45c0*/  @!P5 STG.E.U8 desc[UR20][R18.64+0x39], R23 ;  /* 0x000039171200d986 */ /* 0x0001e2000c101114 */
[----:B------:R-:W-:Y:S05]  /*45d0*/  @P2 BRA `(.L_x_102) ;  /* 0x0000000000042947 */ /* 0x000fea0003800000 */
[----:B------:R2:W5:Y:S02]  /*45e0*/  LDG.E.U8 R4, desc[UR20][R24.64+0x38] ;  /* 0x0000381418047981 */ /* 0x000564000c1e1100 */
.L_x_102:
[----:B------:R-:W-:Y:S05]  /*45f0*/  BSYNC B1 ;  /* 0x0000000000017941 */ /* 0x000fea0003800000 */
.L_x_101:
[----:B-----5:R-:W-:Y:S01]  /*4600*/  LOP3.LUT R4, R4, 0xff, RZ, 0xc0, !PT ;  /* 0x000000ff04047812 */ /* 0x020fe200078ec0ff */
[----:B------:R-:W-:Y:S01]  /*4610*/  BSSY B1, `(.L_x_103) ;  /* 0x000000b000017945 */ /* 0x000fe20003800000 */
[----:B------:R-:W-:Y:S02]  /*4620*/  ISETP.LT.OR P1, PT, R6, 0x9, !P1 ;  /* 0x000000090600780c */ /* 0x000fe40004f21670 */
[----:B------:R-:W-:-:S05]  /*4630*/  F2FP.F16.E4M3.UNPACK_B R4, R4 ;  /* 0x00000004ff04723e */ /* 0x000fca00020006ff */
[----:B------:R-:W-:-:S05]  /*4640*/  HADD2.F32 R5, -RZ, R4.H0_H0 ;  /* 0x20000004ff057230 */ /* 0x000fca0000004100 */
[----:B------:R-:W-:-:S04]  /*4650*/  FMUL R4, R5, R16 ;  /* 0x0000001005047220 */ /* 0x000fc80000400000 */
[----:B------:R-:W-:-:S05]  /*4660*/  FFMA R4, R21, R13, R4 ;  /* 0x0000000d15047223 */ /* 0x000fca0000000004 */
[----:B------:R-:W-:Y:S02]  /*4670*/  F2FP.SATFINITE.E4M3.F32.PACK_AB_MERGE_C R5, RZ, R4, RZ ;  /* 0x00000004ff05723e */ /* 0x000fe400048070ff */
[----:B------:R-:W-:-:S03]  /*4680*/  PRMT R4, RZ, 0x7610, R4 ;  /* 0x00007610ff047816 */ /* 0x000fc60000000004 */
[----:B------:R0:W-:Y:S01]  /*4690*/  @!P2 STG.E.U8 desc[UR20][R14.64+0x38], R5 ;  /* 0x000038050e00a986 */ /* 0x0001e2000c101114 */
[----:B------:R-:W-:Y:S05]  /*46a0*/  @P1 BRA `(.L_x_104) ;  /* 0x0000000000041947 */ /* 0x000fea0003800000 */
[----:B------:R0:W5:Y:S02]  /*46b0*/  LDG.E.U8 R4, desc[UR20][R24.64+0x39] ;  /* 0x0000391418047981 */ /* 0x000164000c1e1100 */
.L_x_104:
[----:B------:R-:W-:Y:S05]  /*46c0*/  BSYNC B1 ;  /* 0x0000000000017941 */ /* 0x000fea0003800000 */
.L_x_103:
[----:B------:R-:W-:Y:S05]  /*46d0*/  @P1 BRA `(.L_x_105) ;  /* 0x0000000800601947 */ /* 0x000fea0003800000 */
[----:B-----5:R-:W-:-:S04]  /*46e0*/  LOP3.LUT R4, R4, 0xff, RZ, 0xc0, !PT ;  /* 0x000000ff04047812 */ /* 0x020fc800078ec0ff */
[----:B------:R-:W-:-:S05]  /*46f0*/  F2FP.F16.E4M3.UNPACK_B R4, R4 ;  /* 0x00000004ff04723e */ /* 0x000fca00020006ff */
[----:B0-----:R-:W-:-:S05]  /*4700*/  HADD2.F32 R5, -RZ, R4.H0_H0 ;  /* 0x20000004ff057230 */ /* 0x001fca0000004100 */
[----:B------:R-:W-:-:S04]  /*4710*/  FMUL R5, R5, R16 ;  /* 0x0000001005057220 */ /* 0x000fc80000400000 */
[----:B------:R-:W-:-:S05]  /*4720*/  FFMA R5, R22, R13, R5 ;  /* 0x0000000d16057223 */ /* 0x000fca0000000005 */
[----:B------:R-:W-:-:S05]  /*4730*/  F2FP.SATFINITE.E4M3.F32.PACK_AB_MERGE_C R5, RZ, R5, RZ ;  /* 0x00000005ff05723e */ /* 0x000fca00048070ff */
[----:B------:R0:W-:Y:S01]  /*4740*/  STG.E.U8 desc[UR20][R14.64+0x39], R5 ;  /* 0x000039050e007986 */ /* 0x0001e2000c101114 */
[----:B------:R-:W-:Y:S05]  /*4750*/  BRA `(.L_x_105) ;  /* 0x0000000800407947 */ /* 0x000fea0003800000 */
.L_x_40:
[----:B------:R-:W-:Y:S01]  /*4760*/  ISETP.GE.AND P1, PT, R26, 0x2, PT ;  /* 0x000000021a00780c */ /* 0x000fe20003f26270 */
[-C--:B------:R-:W-:Y:S01]  /*4770*/  FMUL R84, R84, R13.reuse ;  /* 0x0000000d54547220 */ /* 0x080fe20000400000 */
[----:B------:R-:W-:Y:S01]  /*4780*/  ISETP.GE.AND P3, PT, R26, 0x1, PT ;  /* 0x000000011a00780c */ /* 0x000fe20003f66270 */
[-C--:B------:R-:W-:Y:S01]  /*4790*/  FMUL R83, R83, R13.reuse ;  /* 0x0000000d53537220 */ /* 0x080fe20000400000 */
[C---:B------:R-:W-:Y:S01]  /*47a0*/  ISETP.LT.OR P5, PT, R6.reuse, 0x1, !P1 ;  /* 0x000000010600780c */ /* 0x040fe20004fa1670 */
[-C--:B------:R-:W-:Y:S01]  /*47b0*/  FMUL R81, R81, R13.reuse ;  /* 0x0000000d51517220 */ /* 0x080fe20000400000 */
[----:B------:R-:W-:Y:S01]  /*47c0*/  ISETP.LT.OR P2, PT, R6, 0x1, !P3 ;  /* 0x000000010600780c */ /* 0x000fe20005f41670 */
[-C--:B------:R-:W-:Y:S01]  /*47d0*/  FMUL R82, R82, R13.reuse ;  /* 0x0000000d52527220 */ /* 0x080fe20000400000 */
[----:B------:R-:W-:Y:S01]  /*47e0*/  ISETP.LT.OR P3, PT, R6, 0x9, !P3 ;  /* 0x000000090600780c */ /* 0x000fe20005f61670 */
[-C--:B------:R-:W-:Y:S01]  /*47f0*/  FMUL R79, R79, R13.reuse ;  /* 0x0000000d4f4f7220 */ /* 0x080fe20000400000 */
[----:B------:R-:W-:Y:S01]  /*4800*/  F2FP.SATFINITE.E4M3.F32.PACK_AB_MERGE_C R5, RZ, R84, RZ ;  /* 0x00000054ff05723e */ /* 0x000fe200048070ff */
[----:B------:R-:W-:Y:S01]  /*4810*/  FMUL R80, R80, R13 ;  /* 0x0000000d50507220 */ /* 0x000fe20000400000 */
[----:B------:R-:W-:Y:S01]  /*4820*/  F2FP.SATFINITE.E4M3.F32.PACK_AB_MERGE_C R83, RZ, R83, RZ ;  /* 0x00000053ff53723e */ /* 0x000fe200048070ff */
[----:B------:R-:W-:Y:S01]  /*4830*/  FMUL R77, R77, R13 ;  /* 0x0000000d4d4d7220 */ /* 0x000fe20000400000 */
[----:B------:R-:W-:Y:S01]  /*4840*/  F2FP.SATFINITE.E4M3.F32.PACK_AB_MERGE_C R81, RZ, R81, RZ ;  /* 0x00000051ff51723e */ /* 0x000fe200048070ff */
[-C--:B------:R-:W-:Y:S01]  /*4850*/  FMUL R78, R78, R13.reuse ;  /* 0x0000000d4e4e7220 */ /* 0x080fe20000400000 */
[----:B------:R-:W-:Y:S01]  /*4860*/  ISETP.LT.OR P1, PT, R6, 0x9, !P1 ;  /* 0x000000090600780c */ /* 0x000fe20004f21670 */
[----:B------:R0:W-:Y:S01]  /*4870*/  @!P5 STG.E.U8 desc[UR20][R18.64+0x1], R5 ;  /* 0x000001051200d986 */ /* 0x0001e2000c101114 */
[C---:B------:R-:W-:Y:S01]  /*4880*/  ISETP.GE.AND P5, PT, R26.reuse, 0x9, PT ;  /* 0x000000091a00780c */ /* 0x040fe20003fa6270 */
[----:B------:R-:W-:Y:S01]  /*4890*/  FMUL R75, R75, R13 ;  /* 0x0000000d4b4b7220 */ /* 0x000fe20000400000 */
[----:B------:R-:W-:Y:S01]  /*48a0*/  F2FP.SATFINITE.E4M3.F32.PACK_AB_MERGE_C R79, RZ, R79, RZ ;  /* 0x0000004fff4f723e */ /* 0x000fe200048070ff */
[----:B------:R-:W-:Y:S01]  /*48b0*/  @!P2 STG.E.U8 desc[UR20][R18.64], R83 ;  /* 0x000000531200a986 */ /* 0x000fe2000c101114 */
[----:B------:R-:W-:Y:S01]  /*48c0*/  ISETP.GE.AND P2, PT, R26, 0xa, PT ;  /* 0x0000000a1a00780c */ /* 0x000fe20003f46270 */
[-C--:B------:R-:W-:Y:S01]  /*48d0*/  FMUL R76, R76, R13.reuse ;  /* 0x0000000d4c4c7220 */ /* 0x080fe20000400000 */
[----:B------:R-:W-:Y:S01]  /*48e0*/  F2FP.SATFINITE.E4M3.F32.PACK_AB_MERGE_C R25, RZ, R80, RZ ;  /* 0x00000050ff19723e */ /* 0x000fe200048070ff */
[----:B------:R-:W-:Y:S01]  /*48f0*/  @!P3 STG.E.U8 desc[UR20][R14.64], R81 ;  /* 0x000000510e00b986 */ /* 0x000fe2000c101114 */
[C---:B------:R-:W-:Y:S01]  /*4900*/  ISETP.LT.OR P3, PT, R6.reuse, 0x1, !P5 ;  /* 0x000000010600780c */ /* 0x040fe20006f61670 */
[-C--:B------:R-:W-:Y:S01]  /*4910*/  FMUL R73, R73, R13.reuse ;  /* 0x0000000d49497220 */ /* 0x080fe20000400000 */
[----:B------:R-:W-:Y:S01]  /*4920*/  ISETP.LT.OR P6, PT, R6, 0x1, !P2 ;  /* 0x000000010600780c */ /* 0x000fe200057c1670 */
[-C--:B------:R-:W-:Y:S01]  /*4930*/  FMUL R74, R74, R13.reuse ;  /* 0x0000000d4a4a7220 */ /* 0x080fe20000400000 */
[----:B------:R-:W-:Y:S01]  /*4940*/  ISETP.LT.OR P5, PT, R6, 0x9, !P5 ;  /* 0x000000090600780c */ /* 0x000fe20006fa1670 */
[-C--:B------:R-:W-:Y:S01]  /*4950*/  FMUL R71, R71, R13.reuse ;  /* 0x0000000d47477220 */ /* 0x080fe20000400000 */
[----:B0-----:R-:W-:Y:S01]  /*4960*/  F2FP.SATFINITE.E4M3.F32.PACK_AB_MERGE_C R5, RZ, R82, RZ ;  /* 0x00000052ff05723e */ /* 0x001fe200048070ff */
[----:B------:R-:W-:Y:S01]  /*4970*/  FMUL R72, R72, R13 ;  /* 0x0000000d48487220 */ /* 0x000fe20000400000 */
[----:B------:R-:W-:Y:S01]  /*4980*/  F2FP.SATFINITE.E4M3.F32.PACK_AB_MERGE_C R77, RZ, R77, RZ ;  /* 0x0000004dff4d723e */ /* 0x000fe200048070ff */
[-C--:B------:R-:W-:Y:S01]  /*4990*/  FMUL R69, R69, R13.reuse ;  /* 0x0000000d45457220 */ /* 0x080fe20000400000 */
[----:B------:R-:W-:Y:S01]  /*49a0*/  ISETP.LT.OR P2, PT, R6, 0x9, !P2 ;  /* 0x000000090600780c */ /* 0x000fe20005741670 */
[----:B------:R0:W-:Y:S01]  /*49b0*/  @!P1 STG.E.U8 desc[UR20][R14.64+0x1], R5 ;  /* 0x000001050e009986 */ /* 0x0001e2000c101114 */
[----:B------:R-:W-:Y:S01]  /*49c0*/  ISETP.GE.AND P1, PT, R26, 0x12, PT ;  /* 0x000000121a00780c */ /* 0x000fe20003f26270 */
[----:B------:R-:W-:Y:S01]  /*49d0*/  FMUL R70, R70, R13 ;  /* 0x0000000d46467220 */ /* 0x000fe20000400000 */
[----:B------:R-:W-:Y:S01]  /*49e0*/  F2FP.SATFINITE.E4M3.F32.PACK_AB_MERGE_C R75, RZ, R75, RZ ;  /* 0x0000004bff4b723e */ /* 0x000fe200048070ff */
[----:B------:R-:W-:Y:S01]  /*49f0*/  @!P3 STG.E.U8 desc[UR20][R18.64+0x8], R79 ;  /* 0x0000084f1200b986 */ /* 0x000fe2000c101114 */
[----:B------:R-:W-:Y:S01]  /*4a00*/  ISETP.GE.AND P3, PT, R26, 0x11, PT ;  /* 0x000000111a00780c */ /* 0x000fe20003f66270 */
[----:B------:R-:W-:Y:S01]  /*4a10*/  FMUL R68, R68, R13 ;  /* 0x0000000d44447220 */ /* 0x000fe20000400000 */
[----:B------:R-:W-:Y:S01]  /*4a20*/  F2FP.SATFINITE.E4M3.F32.PACK_AB_MERGE_C R73, RZ, R73, RZ ;  /* 0x00000049ff49723e */ /* 0x000fe200048070ff */
[----:B------:R1:W-:Y:S01]  /*4a30*/  @!P6 STG.E.U8 desc[UR20][R18.64+0x9], R25 ;  /* 0x000009191200e986 */ /* 0x0003e2000c101114 */
[C---:B------:R-:W-:Y:S01]  /*4a40*/  ISETP.LT.OR P6, PT, R6.reuse, 0x1, !P1 ;  /* 0x000000010600780c */ /* 0x040fe20004fc1670 */
[-C--:B------:R-:W-:Y:S01]  /*4a50*/  FMUL R67, R67, R13.reuse ;  /* 0x0000000d43437220 */ /* 0x080fe20000400000 */
[C---:B------:R-:W-:Y:S01]  /*4a60*/  ISETP.LT.OR P1, PT, R6.reuse, 0x9, !P1 ;  /* 0x000000090600780c */ /* 0x040fe20004f21670 */
[----:B------:R-:W-:Y:S01]  /*4a70*/  @!P5 STG.E.U8 desc[UR20][R14.64+0x8], R77 ;  /* 0x0000084d0e00d986 */ /* 0x000fe2000c101114 */
[C---:B------:R-:W-:Y:S01]  /*4a80*/  ISETP.LT.OR P5, PT, R6.reuse, 0x1, !P3 ;  /* 0x000000010600780c */ /* 0x040fe20005fa1670 */
[-C--:B------:R-:W-:Y:S01]  /*4a90*/  FMUL R65, R65, R13.reuse ;  /* 0x0000000d41417220 */ /* 0x080fe20000400000 */
[----:B------:R-:W-:Y:S01]  /*4aa0*/  ISETP.LT.OR P3, PT, R6, 0x9, !P3 ;  /* 0x000000090600780c */ /* 0x000fe20005f61670 */
[-C--:B------:R-:W-:Y:S01]  /*4ab0*/  FMUL R66, R66, R13.reuse ;  /* 0x0000000d42427220 */ /* 0x080fe20000400000 */
[----:B0-----:R-:W-:Y:S01]  /*4ac0*/  F2FP.SATFINITE.E4M3.F32.PACK_AB_MERGE_C R5, RZ, R78, RZ ;  /* 0x0000004eff05723e */ /* 0x001fe200048070ff */
[----:B------:R-:W-:Y:S01]  /*4ad0*/  FMUL R64, R64, R13 ;  /* 0x0000000d40407220 */ /* 0x000fe20000400000 */
[----:B------:R-:W-:Y:S01]  /*4ae0*/  F2FP.SATFINITE.E4M3.F32.PACK_AB_MERGE_C R71, RZ, R71, RZ ;  /* 0x00000047ff47723e */ /* 0x000fe200048070ff */
[-C--:B------:R-:W-:Y:S01]  /*4af0*/  FMUL R63, R63, R13.reuse ;  /* 0x0000000d3f3f7220 */ /* 0x080fe20000400000 */
[----:B-1----:R-:W-:Y:S01]  /*4b00*/  F2FP.SATFINITE.E4M3.F32.PACK_AB_MERGE_C R25, RZ, R76, RZ ;  /* 0x0000004cff19723e */ /* 0x002fe200048070ff */
[----:B------:R0:W-:Y:S01]  /*4b10*/  @!P2 STG.E.U8 desc[UR20][R14.64+0x9], R5 ;  /* 0x000009050e00a986 */ /* 0x0001e2000c101114 */
[C---:B------:R-:W-:Y:S01]  /*4b20*/  ISETP.GE.AND P2, PT, R26.reuse, 0x1a, PT ;  /* 0x0000001a1a00780c */ /* 0x040fe20003f46270 */
        /* <DEDUP_REMOVED lines=29> */
[----:B------:R-:W-:Y:S01]  /*4d00*/  ISETP.LT.OR P6, PT, R6, 0x1, !P3 ;  /* 0x000000010600780c */ /* 0x000fe20005fc1670 */
[----:B------:R-:W-:Y:S01]  /*4d10*/  FMUL R22, R22, R13 ;  /* 0x0000000d16167220 */ /* 0x000fe20000400000 */
[C---:B------:R-:W-:Y:S01]  /*4d20*/  ISETP.LT.OR P3, PT, R6.reuse, 0x9, !P3 ;  /* 0x000000090600780c */ /* 0x040fe20005f61670 */
[----:B------:R-:W-:Y:S01]  /*4d30*/  @!P5 STG.E.U8 desc[UR20][R14.64+0x18], R69 ;  /* 0x000018450e00d986 */ /* 0x000fe2000c101114 */
[----:B------:R-:W-:-:S02]  /*4d40*/  ISETP.LT.OR P5, PT, R6, 0x1, !P1 ;  /* 0x000000010600780c */ /* 0x000fc40004fa1670 */
[----:B0-----:R-:W-:Y:S02]  /*4d50*/  F2FP.SATFINITE.E4M3.F32.PACK_AB_MERGE_C R5, RZ, R70, RZ ;  /* 0x00000046ff05723e */ /* 0x001fe400048070ff */
[----:B------:R-:W-:Y:S02]  /*4d60*/  ISETP.LT.OR P1, PT, R6, 0x9, !P1 ;  /* 0x000000090600780c */ /* 0x000fe40004f21670 */
[----:B------:R-:W-:Y:S01]  /*4d70*/  F2FP.SATFINITE.E4M3.F32.PACK_AB_MERGE_C R59, RZ, R59, RZ ;  /* 0x0000003bff3b723e */ /* 0x000fe200048070ff */
[----:B------:R0:W-:Y:S01]  /*4d80*/  @!P2 STG.E.U8 desc[UR20][R14.64+0x19], R5 ;  /* 0x000019050e00a986 */ /* 0x0001e2000c101114 */
[----:B-1----:R-:W-:Y:S02]  /*4d90*/  F2FP.SATFINITE.E4M3.F32.PACK_AB_MERGE_C R25, RZ, R68, RZ ;  /* 0x00000044ff19723e */ /* 0x002fe400048070ff */
[----:B------:R-:W-:Y:S01]  /*4da0*/  ISETP.GE.AND P2, PT, R26, 0x2a, PT ;  /* 0x0000002a1a00780c */ /* 0x000fe20003f46270 */
[----:B------:R-:W-:Y:S01]  /*4db0*/  @!P6 STG.E.U8 desc[UR20][R18.64+0x20], R67 ;  /* 0x000020431200e986 */ /* 0x000fe2000c101114 */
[----:B------:R-:W-:-:S02]  /*4dc0*/  F2FP.SATFINITE.E4M3.F32.PACK_AB_MERGE_C R57, RZ, R57, RZ ;  /* 0x00000039ff39723e */ /* 0x000fc400048070ff */
[----:B------:R-:W-:Y:S01]  /*4dd0*/  F2FP.SATFINITE.E4M3.F32.PACK_AB_MERGE_C R23, RZ, R23, RZ ;  /* 0x00000017ff17723e */ /* 0x000fe200048070ff */
[----:B------:R1:W-:Y:S01]  /*4de0*/  @!P5 STG.E.U8 desc[UR20][R18.64+0x21], R25 ;  /* 0x000021191200d986 */ /* 0x0003e2000c101114 */
[----:B------:R-:W-:Y:S02]  /*4df0*/  ISETP.GE.AND P5, PT, R26, 0x29, PT ;  /* 0x000000291a00780c */ /* 0x000fe40003fa6270 */
[----:B------:R-:W-:Y:S01]  /*4e00*/  F2FP.SATFINITE.E4M3.F32.PACK_AB_MERGE_C R21, RZ, R21, RZ ;  /* 0x00000015ff15723e */ /* 0x000fe200048070ff */
[----:B------:R-:W-:Y:S01]  /*4e10*/  @!P3 STG.E.U8 desc[UR20][R14.64+0x20], R65 ;  /* 0x000020410e00b986 */ /* 0x000fe2000c101114 */
[C---:B------:R-:W-:Y:S02]  /*4e20*/  ISETP.LT.OR P3, PT, R6.reuse, 0x1, !P2 ;  /* 0x000000010600780c */ /* 0x040fe40005761670 */
[C---:B------:R-:W-:Y:S02]  /*4e30*/  ISETP.LT.OR P6, PT, R6.reuse, 0x1, !P5 ;  /* 0x000000010600780c */ /* 0x040fe40006fc1670 */
[----:B------:R-:W-:-:S02]  /*4e40*/  ISETP.LT.OR P5, PT, R6, 0x9, !P5 ;  /* 0x000000090600780c */ /* 0x000fc40006fa1670 */
[----:B0-----:R-:W-:Y:S02]  /*4e50*/  F2FP.SATFINITE.E4M3.F32.PACK_AB_MERGE_C R5, RZ, R66, RZ ;  /* 0x00000042ff05723e */ /* 0x001fe400048070ff */
[----:B-1----:R-:W-:Y:S02]  /*4e60*/  F2FP.SATFINITE.E4M3.F32.PACK_AB_MERGE_C R25, RZ, R64, RZ ;  /* 0x00000040ff19723e */ /* 0x002fe400048070ff */
[----:B------:R-:W-:Y:S01]  /*4e70*/  ISETP.LT.OR P2, PT, R6, 0x9, !P2 ;  /* 0x000000090600780c */ /* 0x000fe20005741670 */
[----:B------:R0:W-:Y:S01]  /*4e80*/  @!P1 STG.E.U8 desc[UR20][R14.64+0x21], R5 ;  /* 0x000021050e009986 */ /* 0x0001e2000c101114 */
[C---:B------:R-:W-:Y:S02]  /*4e90*/  ISETP.GE.AND P1, PT, R26.reuse, 0x31, PT ;  /* 0x000000311a00780c */ /* 0x040fe40003f26270 */
[----:B------:R-:W-:Y:S01]  /*4ea0*/  F2FP.SATFINITE.E4M3.F32.PACK_AB_MERGE_C R27, RZ, R22, RZ ;  /* 0x00000016ff1b723e */ /* 0x000fe200048070ff */
[----:B------:R1:W-:Y:S01]  /*4eb0*/  @!P3 STG.E.U8 desc[UR20][R18.64+0x29], R25 ;  /* 0x000029191200b986 */ /* 0x0003e2000c101114 */
[----:B------:R-:W-:-:S03]  /*4ec0*/  ISETP.GE.AND P3, PT, R26, 0x32, PT ;  /* 0x000000321a00780c */ /* 0x000fc60003f66270 */
[----:B------:R-:W-:Y:S01]  /*4ed0*/  @!P6 STG.E.U8 desc[UR20][R18.64+0x28], R63 ;  /* 0x0000283f1200e986 */ /* 0x000fe2000c101114 */
[C---:B------:R-:W-:Y:S02]  /*4ee0*/  ISETP.LT.OR P6, PT, R6.reuse, 0x1, !P1 ;  /* 0x000000010600780c */ /* 0x040fe40004fc1670 */
[C---:B------:R-:W-:Y:S01]  /*4ef0*/  ISETP.LT.OR P1, PT, R6.reuse, 0x9, !P1 ;  /* 0x000000090600780c */ /* 0x040fe20004f21670 */
[----:B------:R-:W-:Y:S01]  /*4f00*/  @!P5 STG.E.U8 desc[UR20][R14.64+0x28], R61 ;  /* 0x0000283d0e00d986 */ /* 0x000fe2000c101114 */
[C---:B------:R-:W-:Y:S02]  /*4f10*/  ISETP.LT.OR P5, PT, R6.reuse, 0x1, !P3 ;  /* 0x000000010600780c */ /* 0x040fe40005fa1670 */
[----:B0-----:R-:W-:Y:S02]  /*4f20*/  F2FP.SATFINITE.E4M3.F32.PACK_AB_MERGE_C R5, RZ, R62, RZ ;  /* 0x0000003eff05723e */ /* 0x001fe400048070ff */
[----:B-1----:R-:W-:Y:S02]  /*4f30*/  F2FP.SATFINITE.E4M3.F32.PACK_AB_MERGE_C R25, RZ, R60, RZ ;  /* 0x0000003cff19723e */ /* 0x002fe400048070ff */
[----:B------:R-:W-:Y:S01]  /*4f40*/  ISETP.LT.OR P3, PT, R6, 0x9, !P3 ;  /* 0x000000090600780c */ /* 0x000fe20005f61670 */
[----:B------:R0:W-:Y:S01]  /*4f50*/  @!P2 STG.E.U8 desc[UR20][R14.64+0x29], R5 ;  /* 0x000029050e00a986 */ /* 0x0001e2000c101114 */
[----:B------:R-:W-:-:S03]  /*4f60*/  ISETP.GE.AND P2, PT, R26, 0x39, PT ;  /* 0x000000391a00780c */ /* 0x000fc60003f46270 */
[----:B------:R-:W-:Y:S01]  /*4f70*/  @!P6 STG.E.U8 desc[UR20][R18.64+0x30], R59 ;  /* 0x0000303b1200e986 */ /* 0x000fe2000c101114 */
[----:B------:R-:W-:-:S03]  /*4f80*/  ISETP.GE.AND P6, PT, R26, 0x3a, PT ;  /* 0x0000003a1a00780c */ /* 0x000fc60003fc6270 */
[----:B------:R1:W-:Y:S01]  /*4f90*/  @!P5 STG.E.U8 desc[UR20][R18.64+0x31], R25 ;  /* 0x000031191200d986 */ /* 0x0003e2000c101114 */
[C---:B------:R-:W-:Y:S02]  /*4fa0*/  ISETP.LT.OR P5, PT, R6.reuse, 0x1, !P6 ;  /* 0x000000010600780c */ /* 0x040fe400077a1670 */
[C---:B------:R-:W-:Y:S01]  /*4fb0*/  ISETP.LT.OR P6, PT, R6.reuse, 0x9, !P6 ;  /* 0x000000090600780c */ /* 0x040fe200077c1670 */
[----:B------:R2:W-:Y:S01]  /*4fc0*/  @!P1 STG.E.U8 desc[UR20][R14.64+0x30], R57 ;  /* 0x000030390e009986 */ /* 0x0005e2000c101114 */
[C---:B------:R-:W-:Y:S02]  /*4fd0*/  ISETP.LT.OR P1, PT, R6.reuse, 0x1, !P2 ;  /* 0x000000010600780c */ /* 0x040fe40005721670 */
[----:B------:R-:W-:Y:S02]  /*4fe0*/  ISETP.LT.OR P2, PT, R6, 0x9, !P2 ;  /* 0x000000090600780c */ /* 0x000fe40005741670 */
[----:B0-----:R-:W-:Y:S02]  /*4ff0*/  F2FP.SATFINITE.E4M3.F32.PACK_AB_MERGE_C R5, RZ, R58, RZ ;  /* 0x0000003aff05723e */ /* 0x001fe400048070ff */
[----:B-1----:R-:W-:-:S03]  /*5000*/  F2FP.SATFINITE.E4M3.F32.PACK_AB_MERGE_C R25, RZ, R56, RZ ;  /* 0x00000038ff19723e */ /* 0x002fc600048070ff */
[----:B------:R2:W-:Y:S04]  /*5010*/  @!P3 STG.E.U8 desc[UR20][R14.64+0x31], R5 ;  /* 0x000031050e00b986 */ /* 0x0005e8000c101114 */
[----:B------:R2:W-:Y:S04]  /*5020*/  @!P1 STG.E.U8 desc[UR20][R18.64+0x38], R23 ;  /* 0x0000381712009986 */ /* 0x0005e8000c101114 */
[----:B------:R2:W-:Y:S04]  /*5030*/  @!P5 STG.E.U8 desc[UR20][R18.64+0x39], R25 ;  /* 0x000039191200d986 */ /* 0x0005e8000c101114 */
[----:B------:R2:W-:Y:S04]  /*5040*/  @!P2 STG.E.U8 desc[UR20][R14.64+0x38], R21 ;  /* 0x000038150e00a986 */ /* 0x0005e8000c101114 */
[----:B------:R2:W-:Y:S02]  /*5050*/  @!P6 STG.E.U8 desc[UR20][R14.64+0x39], R27 ;  /* 0x0000391b0e00e986 */ /* 0x0005e4000c101114 */
.L_x_105:
[----:B------:R-:W-:Y:S05]  /*5060*/  BSYNC B0 ;  /* 0x0000000000007941 */ /* 0x000fea0003800000 */
.L_x_39:
[C---:B------:R-:W-:Y:S01]  /*5070*/  LEA R2, P1, R8.reuse, R2, 0x1 ;  /* 0x0000000208027211 */ /* 0x040fe200078208ff */
[----:B------:R-:W-:Y:S01]  /*5080*/  ULDC.64 UR6, c[0x0][0x650] ;  /* 0x0001940000067ab9 */ /* 0x000fe20000000a00 */
[----:B-----5:R-:W-:Y:S01]  /*5090*/  IMAD.U32 R4, RZ, RZ, UR16 ;  /* 0x00000010ff047e24 */ /* 0x020fe2000f8e00ff */
[----:B012---:R-:W-:Y:S01]  /*50a0*/  PRMT R14, RZ, 0x7610, R14 ;  /* 0x00007610ff0e7816 */ /* 0x007fe2000000000e */
[----:B------:R-:W-:Y:S01]  /*50b0*/  IMAD.MOV.U32 R6, RZ, RZ, -0x1 ;  /* 0xffffffffff067424 */ /* 0x000fe200078e00ff */
[----:B------:R-:W-:Y:S01]  /*50c0*/  LEA.HI.X R3, R8, R3, R0, 0x1, P1 ;  /* 0x0000000308037211 */ /* 0x000fe200008f0c00 */
[----:B------:R0:W-:Y:S01]  /*50d0*/  SYNCS.ARRIVE.TRANS64.A1T0 RZ, [R4+UR23], RZ ;  /* 0x000000ff04ff79a7 */ /* 0x0001e20008100017 */
[----:B------:R-:W-:Y:S01]  /*50e0*/  ISETP.GE.U32.AND P1, PT, R2, UR6, PT ;  /* 0x0000000602007c0c */ /* 0x000fe2000bf26070 */
[----:B------:R-:W-:-:S03]  /*50f0*/  IMAD.MOV.U32 R5, RZ, RZ, -0x1 ;  /* 0xffffffffff057424 */ /* 0x000fc600078e00ff */
[----:B------:R-:W-:Y:S01]  /*5100*/  ISETP.GE.U32.AND.EX P1, PT, R3, UR7, PT, P1 ;  /* 0x0000000703007c0c */ /* 0x000fe2000bf26110 */
[----:B0-----:R-:W-:-:S12]  /*5110*/  IMAD.MOV.U32 R4, RZ, RZ, -0x1 ;  /* 0xffffffffff047424 */ /* 0x001fd800078e00ff */
[----:B------:R-:W-:Y:S05]  /*5120*/  @P1 BRA `(.L_x_106) ;  /* 0x0000000400601947 */ /* 0x000fea0003800000 */
[----:B------:R-:W0:Y:S01]  /*5130*/  S2R R26, SR_CTAID.X ;  /* 0x00000000001a7919 */ /* 0x000e220000002500 */
[----:B------:R-:W1:Y:S01]  /*5140*/  LDC.64 R22, c[0x0][0x628] ;  /* 0x00018a00ff167b82 */ /* 0x000e620000000a00 */
[----:B------:R-:W-:Y:S01]  /*5150*/  ULDC UR6, c[0x0][0x150] ;  /* 0x0000540000067ab9 */ /* 0x000fe20000000800 */
[----:B------:R-:W-:Y:S01]  /*5160*/  IMAD.MOV.U32 R18, RZ, RZ, R2 ;  /* 0x000000ffff127224 */ /* 0x000fe200078e0002 */
[----:B------:R-:W2:Y:S01]  /*5170*/  S2R R28, SR_CTAID.Y ;  /* 0x00000000001c7919 */ /* 0x000ea20000002600 */
[----:B------:R-:W-:-:S04]  /*5180*/  IMAD.MOV.U32 R19, RZ, RZ, R3 ;  /* 0x000000ffff137224 */ /* 0x000fc800078e0003 */
[----:B------:R-:W2:Y:S08]  /*5190*/  LDC R29, c[0x0][0x144] ;  /* 0x00005100ff1d7b82 */ /* 0x000eb00000000800 */
[----:B------:R-:W2:Y:S08]  /*51a0*/  LDC R6, c[0x0][0x630] ;  /* 0x00018c00ff067b82 */ /* 0x000eb00000000800 */
[----:B---34-:R-:W3:Y:S01]  /*51b0*/  LDC.64 R24, c[0x0][0x620] ;  /* 0x00018800ff187b82 */ /* 0x018ee20000000a00 */
[----:B-1----:R-:W-:-:S04]  /*51c0*/  ISETP.NE.U32.AND P1, PT, R22, RZ, PT ;  /* 0x000000ff1600720c */ /* 0x002fc80003f25070 */
[----:B------:R-:W-:Y:S02]  /*51d0*/  ISETP.NE.AND.EX P1, PT, R23, RZ, PT, P1 ;  /* 0x000000ff1700720c */ /* 0x000fe40003f25310 */
[----:B0-----:R-:W-:-:S05]  /*51e0*/  I2FP.F32.U32 R4, R26 ;  /* 0x0000001a00047245 */ /* 0x001fca0000201000 */
[----:B------:R-:W-:-:S04]  /*51f0*/  FMUL R4, R4, UR6 ;  /* 0x0000000604047c20 */ /* 0x000fc80008400000 */
[----:B------:R0:W1:Y:S02]  /*5200*/  F2I.U32.TRUNC.NTZ R27, R4 ;  /* 0x00000004001b7305 */ /* 0x000064000020f000 */
[----:B--2---:R-:W-:Y:S05]  /*5210*/  @!P1 BRA `(.L_x_107) ;  /* 0x0000000000289947 */ /* 0x004fea0003800000 */
[----:B------:R-:W2:Y:S02]  /*5220*/  LDC R5, c[0x0][0x634] ;  /* 0x00018d00ff057b82 */ /* 0x000ea40000000800 */
[----:B--2---:R-:W-:-:S05]  /*5230*/  IADD3 R19, P1, R2, R5, RZ ;  /* 0x0000000502137210 */ /* 0x004fca0007f3e0ff */
[----:B------:R-:W-:-:S04]  /*5240*/  IMAD.X R21, RZ, RZ, R3, P1 ;  /* 0x000000ffff157224 */ /* 0x000fc800008e0603 */
[----:B0-----:R-:W-:-:S04]  /*5250*/  IMAD.WIDE.U32 R4, R21, R22, RZ ;  /* 0x0000001615047225 */ /* 0x001fc800078e00ff */
[----:B------:R-:W-:-:S04]  /*5260*/  IMAD.WIDE.U32 R14, P1, R19, R23, R4 ;  /* 0x00000017130e7225 */ /* 0x000fc80007820004 */
[----:B------:R-:W-:-:S04]  /*5270*/  IMAD.WIDE.U32 R4, R19, R22, RZ ;  /* 0x0000001613047225 */ /* 0x000fc800078e00ff */
[----:B------:R-:W-:Y:S01]  /*5280*/  IMAD.X R19, RZ, RZ, RZ, P1 ;  /* 0x000000ffff137224 */ /* 0x000fe200008e06ff */
[----:B------:R-:W-:Y:S01]  /*5290*/  IADD3 RZ, P1, R5, R14, RZ ;  /* 0x0000000e05ff7210 */ /* 0x000fe20007f3e0ff */
[----:B------:R-:W-:-:S04]  /*52a0*/  IMAD.MOV.U32 R18, RZ, RZ, R15 ;  /* 0x000000ffff127224 */ /* 0x000fc800078e000f */
[----:B------:R-:W-:-:S08]  /*52b0*/  IMAD.WIDE.U32.X R18, R21, R23, R18, P1 ;  /* 0x0000001715127225 */ /* 0x000fd000008e0412 */
.L_x_107:
[-CC-:B------:R-:W-:Y:S01]  /*52c0*/  SHF.R.U64 R23, R18, R6.reuse, R19.reuse ;  /* 0x0000000612177219 */ /* 0x180fe20000001213 */
[----:B------:R-:W2:Y:S01]  /*52d0*/  LDC.64 R32, c[0x0][0x640] ;  /* 0x00019000ff207b82 */ /* 0x000ea20000000a00 */
[----:B0-----:R-:W-:Y:S01]  /*52e0*/  SHF.R.U32.HI R4, RZ, R6, R19 ;  /* 0x00000006ff047219 */ /* 0x001fe20000011613 */
[----:B-1----:R-:W-:Y:S01]  /*52f0*/  IMAD.MOV R27, RZ, RZ, -R27 ;  /* 0x000000ffff1b7224 */ /* 0x002fe200078e0a1b */
[----:B------:R-:W-:Y:S01]  /*5300*/  IADD3 R15, P1, RZ, -R23, RZ ;  /* 0x80000017ff0f7210 */ /* 0x000fe20007f3e0ff */
[----:B------:R-:W-:Y:S01]  /*5310*/  ULDC UR6, c[0x0][0x154] ;  /* 0x0000550000067ab9 */ /* 0x000fe20000000800 */
[----:B------:R-:W-:Y:S02]  /*5320*/  IMAD.MOV.U32 R19, RZ, RZ, 0x1 ;  /* 0x00000001ff137424 */ /* 0x000fe400078e00ff */
[----:B------:R-:W-:Y:S01]  /*5330*/  IMAD R29, R29, R27, R26 ;  /* 0x0000001b1d1d7224 */ /* 0x000fe200078e021a */
[----:B------:R-:W0:Y:S01]  /*5340*/  LDC R14, c[0x0][0x618] ;  /* 0x00018600ff0e7b82 */ /* 0x000e220000000800 */
[----:B------:R-:W-:-:S04]  /*5350*/  IMAD.X R5, RZ, RZ, ~R4, P1 ;  /* 0x000000ffff057224 */ /* 0x000fc800008e0e04 */
[-C--:B---3--:R-:W-:Y:S02]  /*5360*/  IMAD R6, R5, R24.reuse, RZ ;  /* 0x0000001805067224 */ /* 0x088fe400078e02ff */
[C---:B------:R-:W-:Y:S01]  /*5370*/  IMAD.WIDE.U32 R4, R15.reuse, R24, R2 ;  /* 0x000000180f047225 */ /* 0x040fe200078e0002 */
[----:B------:R-:W1:Y:S03]  /*5380*/  LDC R18, c[0x0][0x608] ;  /* 0x00018200ff127b82 */ /* 0x000e660000000800 */
[----:B------:R-:W-:Y:S01]  /*5390*/  IMAD R15, R15, R25, R6 ;  /* 0x000000190f0f7224 */ /* 0x000fe200078e0206 */
[----:B------:R-:W-:-:S03]  /*53a0*/  I2FP.F32.U32 R6, R28 ;  /* 0x0000001c00067245 */ /* 0x000fc60000201000 */
[----:B------:R-:W-:Y:S01]  /*53b0*/  IMAD.IADD R5, R5, 0x1, R15 ;  /* 0x0000000105057824 */ /* 0x000fe200078e020f */
[----:B------:R-:W3:Y:S01]  /*53c0*/  LDC R30, c[0x0][0x658] ;  /* 0x00019600ff1e7b82 */ /* 0x000ee20000000800 */
[----:B--2---:R-:W-:Y:S01]  /*53d0*/  ISETP.NE.U32.AND P1, PT, R32, RZ, PT ;  /* 0x000000ff2000720c */ /* 0x004fe20003f25070 */
[----:B------:R-:W-:-:S03]  /*53e0*/  IMAD.MOV.U32 R15, RZ, RZ, -0x1 ;  /* 0xffffffffff0f7424 */ /* 0x000fc600078e00ff */
[----:B------:R-:W-:-:S03]  /*53f0*/  ISETP.NE.AND.EX P1, PT, R33, RZ, PT, P1 ;  /* 0x000000ff2100720c */ /* 0x000fc60003f25310 */
[----:B------:R-:W2:Y:S01]  /*5400*/  LDC R27, c[0x0][0x148] ;  /* 0x00005200ff1b7b82 */ /* 0x000ea20000000800 */
[-CC-:B0-----:R-:W-:Y:S02]  /*5410*/  SHF.R.U64 R22, R4, R14.reuse, R5.reuse ;  /* 0x0000000e04167219 */ /* 0x181fe40000001205 */
[----:B------:R-:W-:Y:S01]  /*5420*/  SHF.R.U32.HI R5, RZ, R14, R5 ;  /* 0x0000000eff057219 */ /* 0x000fe20000011605 */
[----:B------:R-:W-:-:S04]  /*5430*/  FMUL R14, R6, UR6 ;  /* 0x00000006060e7c20 */ /* 0x000fc80008400000 */
[----:B------:R-:W0:Y:S01]  /*5440*/  LDC R26, c[0x0][0x600] ;  /* 0x00018000ff1a7b82 */ /* 0x000e220000000800 */
[----:B------:R4:W0:Y:S01]  /*5450*/  F2I.U32.TRUNC.NTZ R25, R14 ;  /* 0x0000000e00197305 */ /* 0x000822000020f000 */
[-CC-:B-1----:R-:W-:Y:S02]  /*5460*/  SHF.R.U64 R6, R22, R18.reuse, R5.reuse ;  /* 0x0000001216067219 */ /* 0x182fe40000001205 */
[----:B------:R-:W-:-:S04]  /*5470*/  SHF.R.U32.HI R5, RZ, R18, R5 ;  /* 0x00000012ff057219 */ /* 0x000fc80000011605 */
[----:B------:R-:W1:Y:S01]  /*5480*/  LDC R34, c[0x0][0x648] ;  /* 0x00019200ff227b82 */ /* 0x000e620000000800 */
[-CC-:B---3--:R-:W-:Y:S02]  /*5490*/  SHF.R.U64 R24, R6, R30.reuse, R5.reuse ;  /* 0x0000001e06187219 */ /* 0x188fe40000001205 */
[-C--:B------:R-:W-:Y:S02]  /*54a0*/  SHF.L.U32 R15, R15, R30.reuse, RZ ;  /* 0x0000001e0f0f7219 */ /* 0x080fe400000006ff */
[-C--:B------:R-:W-:Y:S01]  /*54b0*/  SHF.R.U32.HI R5, RZ, R30.reuse, R5 ;  /* 0x0000001eff057219 */ /* 0x080fe20000011605 */
[----:B------:R-:W-:Y:S01]  /*54c0*/  IMAD.MOV.U32 R4, RZ, RZ, R24 ;  /* 0x000000ffff047224 */ /* 0x000fe200078e0018 */
[----:B------:R-:W-:Y:S01]  /*54d0*/  SHF.L.U32 R30, R19, R30, RZ ;  /* 0x0000001e131e7219 */ /* 0x000fe200000006ff */
[----:B------:R-:W3:Y:S01]  /*54e0*/  LDC R35, c[0x0][0x638] ;  /* 0x00018e00ff237b82 */ /* 0x000ee20000000800 */
[----:B------:R-:W-:-:S07]  /*54f0*/  LOP3.LUT R31, RZ, R15, RZ, 0x33, !PT ;  /* 0x0000000fff1f7212 */ /* 0x000fce00078e33ff */
[----:B------:R-:W0:Y:S01]  /*5500*/  LDC R36, c[0x0][0x610] ;  /* 0x00018400ff247b82 */ /* 0x000e220000000800 */
[----:B----4-:R-:W-:Y:S05]  /*5510*/  @!P1 BRA `(.L_x_108) ;  /* 0x0000000000289947 */ /* 0x010fea0003800000 */
        /* <DEDUP_REMOVED lines=10> */
.L_x_108:
[----:B-1----:R-:W-:Y:S01]  /*55c0*/  SHF.R.U64 R4, R4, R34, R5 ;  /* 0x0000002204047219 */ /* 0x002fe20000001205 */
[----:B0-----:R-:W-:Y:S01]  /*55d0*/  VIADD R19, R26, 0xffffffff ;  /* 0xffffffff1a137836 */ /* 0x001fe20000000000 */
[----:B------:R-:W-:Y:S01]  /*55e0*/  LOP3.LUT R15, R6, R31, RZ, 0xc0, !PT ;  /* 0x0000001f060f7212 */ /* 0x000fe200078ec0ff */
[----:B------:R-:W-:Y:S02]  /*55f0*/  IMAD.MOV R25, RZ, RZ, -R25 ;  /* 0x000000ffff197224 */ /* 0x000fe400078e0a19 */
[----:B------:R-:W-:Y:S02]  /*5600*/  IMAD.MOV R5, RZ, RZ, -R4 ;  /* 0x000000ffff057224 */ /* 0x000fe400078e0a04 */
[----:B------:R-:W-:Y:S01]  /*5610*/  IMAD R6, R30, R4, R15 ;  /* 0x000000041e067224 */ /* 0x000fe200078e020f */
[----:B------:R-:W-:Y:S01]  /*5620*/  LOP3.LUT R15, R22, R19, RZ, 0xc0, !PT ;  /* 0x00000013160f7212 */ /* 0x000fe200078ec0ff */
[----:B--2---:R-:W-:Y:S02]  /*5630*/  @P4 IMAD R29, R27, R25, R28 ;  /* 0x000000191b1d4224 */ /* 0x004fe400078e021c */
[----:B---3--:R-:W-:-:S02]  /*5640*/  IMAD R4, R5, R35, R24 ;  /* 0x0000002305047224 */ /* 0x008fc400078e0218 */
[----:B------:R-:W-:Y:S02]  /*5650*/  IMAD R6, R6, R36, R29 ;  /* 0x0000002406067224 */ /* 0x000fe400078e021d */
[----:B------:R-:W-:Y:S02]  /*5660*/  IMAD R5, R4, R26, R15 ;  /* 0x0000001a04057224 */ /* 0x000fe400078e020f */
[----:B------:R-:W-:-:S03]  /*5670*/  IMAD.MOV.U32 R14, RZ, RZ, 0x1 ;  /* 0x00000001ff0e7424 */ /* 0x000fc600078e00ff */
[----:B------:R-:W-:Y:S02]  /*5680*/  SEL R4, R5, R6, !P4 ;  /* 0x0000000605047207 */ /* 0x000fe40006000000 */
[----:B------:R-:W-:Y:S01]  /*5690*/  SEL R6, R6, R5, !P4 ;  /* 0x0000000506067207 */ /* 0x000fe20006000000 */
[----:B------:R-:W-:-:S07]  /*56a0*/  IMAD.MOV.U32 R5, RZ, RZ, R23 ;  /* 0x000000ffff057224 */ /* 0x000fce00078e0017 */
.L_x_106:
[----:B------:R-:W-:Y:S02]  /*56b0*/  LOP3.LUT P1, RZ, R14, 0xff, RZ, 0xc0, !PT ;  /* 0x000000ff0eff7812 */ /* 0x000fe4000782c0ff */
[----:B------:R-:W-:-:S11]  /*56c0*/  LOP3.LUT R86, R86, 0x1, RZ, 0x3c, !PT ;  /* 0x0000000156567812 */ /* 0x000fd600078e3cff */
[----:B------:R-:W-:Y:S05]  /*56d0*/  @P1 BRA `(.L_x_109) ;  /* 0xffffffbc00d81947 */ /* 0x000fea000383ffff */
[----:B------:R-:W-:Y:S05]  /*56e0*/  EXIT ;  /* 0x000000000000794d */ /* 0x000fea0003800000 */
.L_x_17:
[----:B------:R-:W-:-:S08]  /*56f0*/  ISETP.NE.AND P0, PT, R22, RZ, PT ;  /* 0x000000ff1600720c */ /* 0x000fd00003f05270 */
[----:B--2-45:R-:W0:-:S00]  /*5700*/  USETMAXREG.DEALLOC.CTAPOOL 0x28 ;  /* 0x00000028000079c8 */ /* 0x034e0000080e0500 */
[----:B------:R-:W-:Y:S05]  /*5710*/  @P0 EXIT ;  /* 0x000000000000094d */ /* 0x000fea0003800000 */
[----:B0-----:R-:W-:Y:S01]  /*5720*/  LOP3.LUT P0, RZ, R17, 0xff, RZ, 0xc0, !PT ;  /* 0x000000ff11ff7812 */ /* 0x001fe2000780c0ff */
[----:B------:R-:W-:Y:S02]  /*5730*/  IMAD.MOV.U32 R12, RZ, RZ, 0x1 ;  /* 0x00000001ff0c7424 */ /* 0x000fe400078e00ff */
[----:B------:R-:W-:-:S10]  /*5740*/  IMAD.MOV.U32 R13, RZ, RZ, RZ ;  /* 0x000000ffff0d7224 */ /* 0x000fd400078e00ff */
[----:B------:R-:W-:Y:S05]  /*5750*/  @!P0 BRA `(.L_x_110) ;  /* 0x0000000c001c8947 */ /* 0x000fea0003800000 */
[----:B------:R-:W0:Y:S01]  /*5760*/  S2UR UR8, SR_CgaCtaId ;  /* 0x00000000000879c3 */ /* 0x000e220000008800 */
[----:B------:R-:W-:Y:S01]  /*5770*/  LOP3.LUT P0, RZ, R11, 0x1f, RZ, 0xc0, !PT ;  /* 0x0000001f0bff7812 */ /* 0x000fe2000780c0ff */
[----:B------:R-:W-:Y:S01]  /*5780*/  ULDC UR5, c[0x0][0x658] ;  /* 0x0001960000057ab9 */ /* 0x000fe20000000800 */
[----:B------:R-:W-:Y:S01]  /*5790*/  UMOV UR6, 0xffffffff ;  /* 0xffffffff00067882 */ /* 0x000fe20000000000 */
[----:B------:R-:W-:Y:S01]  /*57a0*/  BSSY B0, `(.L_x_110) ;  /* 0x00000c2000007945 */ /* 0x000fe20003800000 */
[----:B------:R-:W-:Y:S01]  /*57b0*/  USHF.L.U32 UR6, UR6, UR5, URZ ;  /* 0x0000000506067299 */ /* 0x000fe2000800063f */
[C---:B------:R-:W-:Y:S01]  /*57c0*/  ISETP.NE.AND P2, PT, R10.reuse, RZ, PT ;  /* 0x000000ff0a00720c */ /* 0x040fe20003f45270 */
[----:B------:R-:W-:Y:S01]  /*57d0*/  IMAD.MOV.U32 R15, RZ, RZ, 0x1 ;  /* 0x00000001ff0f7424 */ /* 0x000fe200078e00ff */
[----:B------:R-:W-:Y:S01]  /*57e0*/  ISETP.NE.OR P0, PT, R10, RZ, !P0 ;  /* 0x000000ff0a00720c */ /* 0x000fe20004705670 */
[----:B------:R-:W-:Y:S01]  /*57f0*/  IMAD.MOV.U32 R12, RZ, RZ, 0x1 ;  /* 0x00000001ff0c7424 */ /* 0x000fe200078e00ff */
[----:B------:R-:W-:Y:S01]  /*5800*/  LOP3.LUT R14, R7, 0x2, RZ, 0xfc, !PT ;  /* 0x00000002070e7812 */ /* 0x000fe200078efcff */
[----:B------:R-:W-:Y:S01]  /*5810*/  IMAD.MOV.U32 R13, RZ, RZ, RZ ;  /* 0x000000ffff0d7224 */ /* 0x000fe200078e00ff */
[----:B------:R-:W-:Y:S01]  /*5820*/  ULDC UR4, c[0x0][0x600] ;  /* 0x0001800000047ab9 */ /* 0x000fe20000000800 */
[----:B------:R-:W-:Y:S01]  /*5830*/  UMOV UR7, 0x1 ;  /* 0x0000000100077882 */ /* 0x000fe20000000000 */
[----:B------:R-:W-:-:S02]  /*5840*/  UIADD3 UR22, UR13, 0x1, URZ ;  /* 0x000000010d167890 */ /* 0x000fc4000fffe03f */
[----:B------:R-:W-:Y:S02]  /*5850*/  UIADD3 UR15, UR4, -0x1, URZ ;  /* 0xffffffff040f7890 */ /* 0x000fe4000fffe03f */
[----:B------:R-:W-:Y:S02]  /*5860*/  USHF.L.U32 UR17, UR7, UR5, URZ ;  /* 0x0000000507117299 */ /* 0x000fe4000800063f */
[----:B------:R-:W-:Y:S01]  /*5870*/  ULOP3.LUT UR16, URZ, UR6, URZ, 0x33, !UPT ;  /* 0x000000063f107292 */ /* 0x000fe2000f8e333f */
[----:B------:R-:W-:Y:S01]  /*5880*/  ULDC.64 UR20, c[0x0][0x198] ;  /* 0x0000660000147ab9 */ /* 0x000fe20000000a00 */
[----:B0-----:R-:W-:-:S10]  /*5890*/  IMAD.U32 R17, RZ, RZ, UR8 ;  /* 0x00000008ff117e24 */ /* 0x001fd4000f8e00ff */
.L_x_122:
[----:B------:R-:W-:-:S03]  /*58a0*/  UMOV UR4, 0xffffffff ;  /* 0xffffffff00047882 */ /* 0x000fc60000000000 */
[----:B------:R-:W-:Y:S05]  /*58b0*/  BRA.DIV UR4, `(.L_x_111) ;  /* 0x0000001204087947 */ /* 0x000fea000b800000 */
[----:B------:R-:W-:-:S13]  /*58c0*/  ELECT P1, URZ, PT ;  /* 0x00000000003f782f */ /* 0x000fda0003820000 */
.L_x_136:
[----:B------:R-:W0:Y:S01]  /*58d0*/  LDC R10, c[0x0][0x28c] ;  /* 0x0000a300ff0a7b82 */ /* 0x000e220000000800 */
[----:B------:R-:W-:Y:S01]  /*58e0*/  BSSY B1, `(.L_x_112) ;  /* 0x000003a000017945 */ /* 0x000fe20003800000 */
[----:B0-----:R-:W-:-:S13]  /*58f0*/  ISETP.LT.OR P1, PT, R10, 0x1, !P1 ;  /* 0x000000010a00780c */ /* 0x001fda0004f21670 */
[----:B------:R-:W-:Y:S05]  /*5900*/  @P1 BRA `(.L_x_113) ;  /* 0x0000000000dc1947 */ /* 0x000fea0003800000 */
[----:B------:R-:W-:Y:S02]  /*5910*/  IMAD R17, R6, 0x2, R17 ;  /* 0x0000000206117824 */ /* 0x000fe400078e0211 */
[----:B------:R-:W-:Y:S02]  /*5920*/  IMAD.SHL.U32 R18, R4, 0x40, RZ ;  /* 0x0000004004127824 */ /* 0x000fe400078e00ff */
[----:B------:R-:W-:Y:S02]  /*5930*/  IMAD.MOV.U32 R20, RZ, RZ, RZ ;  /* 0x000000ffff147224 */ /* 0x000fe400078e00ff */
[----:B------:R-:W-:Y:S02]  /*5940*/  IMAD.U32 R22, RZ, RZ, UR22 ;  /* 0x00000016ff167e24 */ /* 0x000fe4000f8e00ff */
[----:B------:R-:W-:Y:S02]  /*5950*/  IMAD.MOV.U32 R4, RZ, RZ, R12 ;  /* 0x000000ffff047224 */ /* 0x000fe400078e000c */
[----:B------:R-:W-:-:S02]  /*5960*/  IMAD.MOV.U32 R6, RZ, RZ, R13 ;  /* 0x000000ffff067224 */ /* 0x000fc400078e000d */
[----:B------:R-:W-:-:S07]  /*5970*/  IMAD.SHL.U32 R16, R17, 0x20, RZ ;  /* 0x0000002011107824 */ /* 0x000fce00078e00ff */
.L_x_117:
[----:B------:R-:W0:Y:S01]  /*5980*/  S2UR UR4, SR_CgaCtaId ;  /* 0x00000000000479c3 */ /* 0x000e220000008800 */
[----:B------:R-:W-:-:S07]  /*5990*/  MOV R10, 0x400 ;  /* 0x00000400000a7802 */ /* 0x000fce0000000f00 */
[----:B------:R-:W1:Y:S01]  /*59a0*/  @!P2 LDC R11, c[0x0][0x500] ;  /* 0x00014000ff0bab82 */ /* 0x000e620000000800 */
[----:B0-----:R-:W-:-:S05]  /*59b0*/  IMAD.U32 R17, RZ, RZ, UR4 ;  /* 0x00000004ff117e24 */ /* 0x001fca000f8e00ff */
[----:B------:R-:W-:Y:S02]  /*59c0*/  LEA R21, R17, R10, 0x18 ;  /* 0x0000000a11157211 */ /* 0x000fe400078ec0ff */
[----:B------:R-:W-:-:S03]  /*59d0*/  SHF.L.U32 R10, R4, 0x1f, RZ ;  /* 0x0000001f040a7819 */ /* 0x000fc600000006ff */
[----:B------:R-:W-:-:S04]  /*59e0*/  IMAD R19, R6, 0x8, R21 ;  /* 0x0000000806137824 */ /* 0x000fc800078e0215 */
[----:B------:R-:W0:Y:S02]  /*59f0*/  SYNCS.PHASECHK.TRANS64.TRYWAIT P1, [R19+URZ+0x28], R10 ;  /* 0x0000280a130075a7 */ /* 0x000e24000802017f */
[----:B01----:R-:W-:Y:S05]  /*5a00*/  @!P1 BRA `(.L_x_114) ;  /* 0x0000000c00d49947 */ /* 0x003fea0003800000 */
.L_x_137:
[----:B0-----:R-:W-:Y:S01]  /*5a10*/  PRMT R10, R14, 0x9910, RZ ;  /* 0x000099100e0a7816 */ /* 0x001fe200000000ff */
[----:B------:R0:W-:Y:S03]  /*5a20*/  @!P2 SYNCS.ARRIVE.TRANS64 RZ, [R19+URZ], R11 ;  /* 0x0000000b13ffa9a7 */ /* 0x0001e6000800003f */
[----:B------:R-:W-:-:S13]  /*5a30*/  ISETP.NE.AND P1, PT, R10, 0x2, PT ;  /* 0x000000020a00780c */ /* 0x000fda0003f25270 */
[----:B0-----:R-:W-:Y:S05]  /*5a40*/  @P1 BRA `(.L_x_115) ;  /* 0x0000000000041947 */ /* 0x001fea0003800000 */
[----:B------:R-:W-:Y:S01]  /*5a50*/  BPT.TRAP 0x1 ;  /* 0x000000040000795c */ /* 0x000fe20000300000 */
.L_x_115:
[----:B------:R-:W-:Y:S05]  /*5a60*/  @P0 BRA `(.L_x_116) ;  /* 0x0000000000040947 */ /* 0x000fea0003800000 */
[----:B------:R-:W-:Y:S01]  /*5a70*/  BPT.TRAP 0x1 ;  /* 0x000000040000795c */ /* 0x000fe20000300000 */
.L_x_116:
[----:B------:R-:W-:Y:S01]  /*5a80*/  IMAD.SHL.U32 R10, R6, 0x1000, RZ ;  /* 0x00001000060a7824 */ /* 0x000fe200078e00ff */
[----:B------:R-:W-:Y:S01]  /*5a90*/  R2UR UR8, R21 ;  /* 0x00000000150872ca */ /* 0x000fe200000e0000 */
[----:B------:R-:W-:Y:S01]  /*5aa0*/  VIADD R22, R22, 0xffffffff ;  /* 0xffffffff16167836 */ /* 0x000fe20000000000 */
[----:B------:R-:W-:Y:S01]  /*5ab0*/  R2UR UR9, R19 ;  /* 0x00000000130972ca */ /* 0x000fe200000e0000 */
[--C-:B------:R-:W-:Y:S01]  /*5ac0*/  IMAD R11, R17, 0x800, R10.reuse ;  /* 0x00000800110b7824 */ /* 0x100fe200078e020a */
[----:B------:R-:W-:Y:S01]  /*5ad0*/  IADD3 R10, R21, 0x5180, R10 ;  /* 0x00005180150a7810 */ /* 0x000fe20007ffe00a */
[----:B------:R-:W-:Y:S01]  /*5ae0*/  UIADD3 UR4, UP0, UR20, 0xf0, URZ ;  /* 0x000000f014047890 */ /* 0x000fe2000ff1e03f */
[----:B------:R-:W-:Y:S01]  /*5af0*/  R2UR UR11, R16 ;  /* 0x00000000100b72ca */ /* 0x000fe200000e0000 */
[----:B------:R-:W-:Y:S01]  /*5b00*/  UIADD3 UR24, UP1, UR20, 0x1f0, URZ ;  /* 0x000001f014187890 */ /* 0x000fe2000ff3e03f */
[----:B------:R-:W-:Y:S01]  /*5b10*/  R2UR UR5, R11 ;  /* 0x000000000b0572ca */ /* 0x000fe200000e0000 */
[----:B------:R-:W-:Y:S01]  /*5b20*/  VIADD R6, R6, 0x1 ;  /* 0x0000000106067836 */ /* 0x000fe20000000000 */
[----:B------:R-:W-:Y:S01]  /*5b30*/  R2UR UR10, R20 ;  /* 0x00000000140a72ca */ /* 0x000fe200000e0000 */
[----:B------:R-:W-:Y:S01]  /*5b40*/  UIADD3.X UR25, URZ, UR21, URZ, UP1, !UPT ;  /* 0x000000153f197290 */ /* 0x000fe20008ffe43f */
[----:B------:R-:W-:Y:S01]  /*5b50*/  R2UR UR12, R5 ;  /* 0x00000000050c72ca */ /* 0x000fe200000e0000 */
[----:B------:R-:W-:Y:S01]  /*5b60*/  UMOV UR19, 0x30000 ;  /* 0x0003000000137882 */ /* 0x000fe20000000000 */
[----:B------:R-:W-:Y:S01]  /*5b70*/  R2UR UR14, R10 ;  /* 0x000000000a0e72ca */ /* 0x000fe200000e0000 */
[----:B------:R-:W-:Y:S01]  /*5b80*/  UMOV UR6, 0x0 ;  /* 0x0000000000067882 */ /* 0x000fe20000000000 */
[----:B------:R-:W-:Y:S01]  /*5b90*/  R2UR UR18, R18 ;  /* 0x00000000121272ca */ /* 0x000fe200000e0000 */
[----:B------:R-:W-:Y:S01]  /*5ba0*/  UMOV UR7, 0x10000000 ;  /* 0x1000000000077882 */ /* 0x000fe20000000000 */
[----:B------:R-:W-:Y:S01]  /*5bb0*/  ISETP.GT.AND P3, PT, R22, 0x1, PT ;  /* 0x000000011600780c */ /* 0x000fe20003f64270 */
[----:B------:R-:W-:Y:S01]  /*5bc0*/  VIADD R20, R20, 0x40 ;  /* 0x0000004014147836 */ /* 0x000fe20000000000 */
[----:B------:R-:W-:Y:S01]  /*5bd0*/  ISETP.NE.AND P1, PT, R6, 0x5, PT ;  /* 0x000000050600780c */ /* 0x000fe20003f25270 */
[----:B------:R-:W-:-:S02]  /*5be0*/  UIADD3 UR8, UR8, 0x180, UR5 ;  /* 0x0000018008087890 */ /* 0x000fc4000fffe005 */
[----:B------:R-:W-:Y:S01]  /*5bf0*/  UIADD3.X UR5, URZ, UR21, URZ, UP0, !UPT ;  /* 0x000000153f057290 */ /* 0x000fe200087fe43f */
[----:B------:R-:W-:Y:S02]  /*5c00*/  SEL R11, RZ, 0x1, P1 ;  /* 0x00000001ff0b7807 */ /* 0x000fe40000800000 */
[----:B------:R-:W-:Y:S02]  /*5c10*/  SEL R6, R6, RZ, P1 ;  /* 0x000000ff06067207 */ /* 0x000fe40000800000 */
[----:B------:R-:W-:-:S04]  /*5c20*/  LOP3.LUT R4, R4, R11, RZ, 0x3c, !PT ;  /* 0x0000000b04047212 */ /* 0x000fc800078e3cff */
[----:B------:R0:W-:Y:S02]  /*5c30*/  UTMALDG.3D.MULTICAST [UR8], [UR4], UR19, desc[UR6] ;  /* 0x00000608040073b4 */ /* 0x0001e40008011813 */
[----:B0-----:R-:W-:Y:S01]  /*5c40*/  UMOV UR8, UR14 ;  /* 0x0000000e00087c82 */ /* 0x001fe20008000000 */
[----:B------:R-:W-:Y:S02]  /*5c50*/  UMOV UR11, UR18 ;  /* 0x00000012000b7c82 */ /* 0x000fe40008000000 */
[----:B------:R0:W-:Y:S02]  /*5c60*/  UTMALDG.3D [UR8], [UR24], desc[UR6] ;  /* 0x00000608180075b4 */ /* 0x0001e40008011000 */
[----:B0-----:R-:W-:Y:S05]  /*5c70*/  @P3 BRA `(.L_x_117) ;  /* 0xfffffffc00403947 */ /* 0x001fea000383ffff */
.L_x_113:
[----:B------:R-:W-:Y:S05]  /*5c80*/  BSYNC B1 ;  /* 0x0000000000017941 */ /* 0x000fea0003800000 */
.L_x_112:
[----:B------:R-:W-:Y:S01]  /*5c90*/  LOP3.LUT P5, RZ, R15, 0xff, RZ, 0xc0, !PT ;  /* 0x000000ff0fff7812 */ /* 0x000fe200078ac0ff */
[----:B------:R-:W-:Y:S01]  /*5ca0*/  VIADD R6, R13, UR13 ;  /* 0x0000000d0d067c36 */ /* 0x000fe20008000000 */
[----:B------:R-:W-:Y:S01]  /*5cb0*/  ULDC.64 UR4, c[0x0][0x650] ;  /* 0x0001940000047ab9 */ /* 0x000fe20000000a00 */
[----:B------:R-:W-:Y:S01]  /*5cc0*/  IMAD.U32 R11, RZ, RZ, UR13 ;  /* 0x0000000dff0b7e24 */ /* 0x000fe2000f8e00ff */
[----:B------:R-:W-:Y:S01]  /*5cd0*/  UISETP.GE.U32.AND UP0, UPT, UR13, 0x5, UPT ;  /* 0x000000050d00788c */ /* 0x000fe2000bf06070 */
[----:B------:R-:W-:Y:S01]  /*5ce0*/  BSSY B1, `(.L_x_118) ;  /* 0x000006b000017945 */ /* 0x000fe20003800000 */
[----:B------:R-:W-:Y:S02]  /*5cf0*/  ISETP.GT.U32.AND P1, PT, R6, 0x4, PT ;  /* 0x000000040600780c */ /* 0x000fe40003f24070 */
[----:B------:R-:W-:Y:S02]  /*5d00*/  PRMT R15, RZ, 0x7610, R15 ;  /* 0x00007610ff0f7816 */ /* 0x000fe4000000000f */
[----:B------:R-:W-:-:S02]  /*5d10*/  ISETP.LT.U32.AND P1, PT, R11, 0x5, P1 ;  /* 0x000000050b00780c */ /* 0x000fc40000f21070 */
[----:B------:R-:W-:Y:S01]  /*5d20*/  PLOP3.LUT P3, PT, PT, PT, UP0, 0x80, 0x0 ;  /* 0x000000000000781c */ /* 0x000fe20003f6f008 */
[----:B------:R-:W0:Y:S01]  /*5d30*/  @P5 S2R R17, SR_CgaCtaId ;  /* 0x0000000000115919 */ /* 0x000e220000008800 */
[----:B------:R-:W-:-:S04]  /*5d40*/  @P5 MOV R4, 0x400 ;  /* 0x0000040000045802 */ /* 0x000fc80000000f00 */
[----:B0-----:R-:W-:Y:S01]  /*5d50*/  @P5 LEA R10, R17, R4, 0x18 ;  /* 0x00000004110a5211 */ /* 0x001fe200078ec0ff */
[----:B------:R-:W-:-:S03]  /*5d60*/  IMAD.WIDE.U32 R4, R6, -0x33333333, RZ ;  /* 0xcccccccd06047825 */ /* 0x000fc600078e00ff */
[----:B------:R0:W-:Y:S01]  /*5d70*/  @P5 SYNCS.ARRIVE.TRANS64.A1T0 RZ, [R10+URZ+0x88], RZ ;  /* 0x000088ff0aff59a7 */ /* 0x0001e2000810003f */
[----:B------:R-:W-:Y:S01]  /*5d80*/  IADD3 R2, P5, R2, R8, RZ ;  /* 0x0000000802027210 */ /* 0x000fe20007fbe0ff */
[----:B------:R-:W-:Y:S01]  /*5d90*/  IMAD.MOV.U32 R4, RZ, RZ, -0x1 ;  /* 0xffffffffff047424 */ /* 0x000fe200078e00ff */
[----:B------:R-:W-:Y:S02]  /*5da0*/  SHF.R.U32.HI R11, RZ, 0x2, R5 ;  /* 0x00000002ff0b7819 */ /* 0x000fe40000011605 */
[----:B------:R-:W-:Y:S01]  /*5db0*/  SEL R5, RZ, 0x1, !P1 ;  /* 0x00000001ff057807 */ /* 0x000fe20004800000 */
[----:B------:R-:W-:Y:S01]  /*5dc0*/  IMAD.X R3, R3, 0x1, R0, P5 ;  /* 0x0000000103037824 */ /* 0x000fe200028e0600 */
[----:B------:R-:W-:Y:S01]  /*5dd0*/  ISETP.GE.U32.AND P1, PT, R2, UR4, PT ;  /* 0x0000000402007c0c */ /* 0x000fe2000bf26070 */
[----:B------:R-:W-:Y:S01]  /*5de0*/  IMAD R13, R11, -0x5, R6 ;  /* 0xfffffffb0b0d7824 */ /* 0x000fe200078e0206 */
[----:B------:R-:W-:Y:S01]  /*5df0*/  LOP3.LUT R12, R12, R5, RZ, 0x3c, !PT ;  /* 0x000000050c0c7212 */ /* 0x000fe200078e3cff */
[----:B------:R-:W-:Y:S01]  /*5e00*/  IMAD.MOV.U32 R6, RZ, RZ, -0x1 ;  /* 0xffffffffff067424 */ /* 0x000fe200078e00ff */
[----:B------:R-:W-:Y:S01]  /*5e10*/  ISETP.GE.U32.AND.EX P1, PT, R3, UR5, PT, P1 ;  /* 0x0000000503007c0c */ /* 0x000fe2000bf26110 */
[----:B------:R-:W-:Y:S01]  /*5e20*/  IMAD.MOV.U32 R5, RZ, RZ, -0x1 ;  /* 0xffffffffff057424 */ /* 0x000fe200078e00ff */
[----:B------:R-:W-:-:S02]  /*5e30*/  @P3 LOP3.LUT R12, R12, 0x1, R11, 0x78, !PT ;  /* 0x000000010c0c3812 */ /* 0x000fc400078e780b */
[----:B0-----:R-:W-:-:S09]  /*5e40*/  PRMT R10, RZ, 0x7610, R10 ;  /* 0x00007610ff0a7816 */ /* 0x001fd2000000000a */
[----:B------:R-:W-:Y:S05]  /*5e50*/  @P1 BRA `(.L_x_119) ;  /* 0x00000004004c1947 */ /* 0x000fea0003800000 */
[----:B------:R-:W0:Y:S01]  /*5e60*/  S2R R18, SR_CTAID.X ;  /* 0x0000000000127919 */ /* 0x000e220000002500 */
[----:B------:R-:W-:Y:S01]  /*5e70*/  ULDC.64 UR4, c[0x0][0x628] ;  /* 0x00018a0000047ab9 */ /* 0x000fe20000000a00 */
[----:B------:R-:W1:Y:S01]  /*5e80*/  LDC R19, c[0x0][0x144] ;  /* 0x00005100ff137b82 */ /* 0x000e620000000800 */
[----:B------:R-:W-:Y:S01]  /*5e90*/  ISETP.NE.U32.AND P1, PT, RZ, UR4, PT ;  /* 0x00000004ff007c0c */ /* 0x000fe2000bf25070 */
[----:B------:R-:W2:Y:S01]  /*5ea0*/  S2R R6, SR_CTAID.Y ;  /* 0x0000000000067919 */ /* 0x000ea20000002600 */
[----:B------:R-:W-:Y:S01]  /*5eb0*/  ULDC UR7, c[0x0][0x630] ;  /* 0x00018c0000077ab9 */ /* 0x000fe20000000800 */
[----:B------:R-:W-:Y:S01]  /*5ec0*/  ULDC UR8, c[0x0][0x150] ;  /* 0x0000540000087ab9 */ /* 0x000fe20000000800 */
[----:B------:R-:W-:Y:S01]  /*5ed0*/  ISETP.NE.AND.EX P1, PT, RZ, UR5, PT, P1 ;  /* 0x00000005ff007c0c */ /* 0x000fe2000bf25310 */
[----:B------:R-:W-:Y:S02]  /*5ee0*/  IMAD.MOV.U32 R4, RZ, RZ, R2 ;  /* 0x000000ffff047224 */ /* 0x000fe400078e0002 */
[----:B------:R-:W-:Y:S01]  /*5ef0*/  IMAD.MOV.U32 R5, RZ, RZ, R3 ;  /* 0x000000ffff057224 */ /* 0x000fe200078e0003 */
[----:B0-----:R-:W-:-:S09]  /*5f00*/  I2FP.F32.U32 R20, R18 ;  /* 0x0000001200147245 */ /* 0x001fd20000201000 */
[----:B------:R-:W-:Y:S05]  /*5f10*/  @!P1 BRA `(.L_x_120) ;  /* 0x0000000000289947 */ /* 0x000fea0003800000 */
[----:B------:R-:W-:Y:S02]  /*5f20*/  ULDC UR6, c[0x0][0x634] ;  /* 0x00018d0000067ab9 */ /* 0x000fe40000000800 */
[----:B------:R-:W-:-:S05]  /*5f30*/  IADD3 R5, P1, R2, UR6, RZ ;  /* 0x0000000602057c10 */ /* 0x000fca000ff3e0ff */
[----:B------:R-:W-:-:S04]  /*5f40*/  IMAD.X R21, RZ, RZ, R3, P1 ;  /* 0x000000ffff157224 */ /* 0x000fc800008e0603 */
[----:B------:R-:W-:-:S04]  /*5f50*/  IMAD.WIDE.U32 R10, R21, UR4, RZ ;  /* 0x00000004150a7c25 */ /* 0x000fc8000f8e00ff */
[----:B------:R-:W-:-:S04]  /*5f60*/  IMAD.WIDE.U32 R10, P1, R5, UR5, R10 ;  /* 0x00000005050a7c25 */ /* 0x000fc8000f82000a */
[----:B------:R-:W-:-:S04]  /*5f70*/  IMAD.WIDE.U32 R4, R5, UR4, RZ ;  /* 0x0000000405047c25 */ /* 0x000fc8000f8e00ff */
[----:B------:R-:W-:Y:S01]  /*5f80*/  IMAD.MOV.U32 R4, RZ, RZ, R11 ;  /* 0x000000ffff047224 */ /* 0x000fe200078e000b */
[----:B------:R-:W-:Y:S01]  /*5f90*/  IADD3 RZ, P3, R5, R10, RZ ;  /* 0x0000000a05ff7210 */ /* 0x000fe20007f7e0ff */
[----:B------:R-:W-:-:S04]  /*5fa0*/  IMAD.X R5, RZ, RZ, RZ, P1 ;  /* 0x000000ffff057224 */ /* 0x000fc800008e06ff */
[----:B------:R-:W-:-:S08]  /*5fb0*/  IMAD.WIDE.U32.X R4, R21, UR5, R4, P3 ;  /* 0x0000000515047c25 */ /* 0x000fd000098e0404 */
.L_x_120:
[----:B------:R-:W-:Y:S01]  /*5fc0*/  FMUL R20, R20, UR8 ;  /* 0x0000000814147c20 */ /* 0x000fe20008400000 */
[--C-:B------:R-:W-:Y:S01]  /*5fd0*/  SHF.R.U64 R16, R4, UR7, R5.reuse ;  /* 0x0000000704107c19 */ /* 0x100fe20008001205 */
[----:B------:R-:W-:Y:S01]  /*5fe0*/  ULDC.64 UR4, c[0x0][0x620] ;  /* 0x0001880000047ab9 */ /* 0x000fe20000000a00 */
[----:B------:R-:W-:Y:S01]  /*5ff0*/  SHF.R.U32.HI R4, RZ, UR7, R5 ;  /* 0x00000007ff047c19 */ /* 0x000fe20008011605 */
[----:B------:R-:W-:Y:S01]  /*6000*/  ULDC.64 UR6, c[0x0][0x640] ;  /* 0x0001900000067ab9 */ /* 0x000fe20000000a00 */
[----:B------:R-:W-:Y:S01]  /*6010*/  IADD3 R5, P1, RZ, -R16, RZ ;  /* 0x80000010ff057210 */ /* 0x000fe20007f3e0ff */
[----:B------:R-:W0:Y:S01]  /*6020*/  F2I.U32.TRUNC.NTZ R20, R20 ;  /* 0x0000001400147305 */ /* 0x000e22000020f000 */
[----:B------:R-:W3:Y:S03]  /*6030*/  LDC R21, c[0x0][0x148] ;  /* 0x00005200ff157b82 */ /* 0x000ee60000000800 */
[----:B------:R-:W-:Y:S01]  /*6040*/  IMAD.X R4, RZ, RZ, ~R4, P1 ;  /* 0x000000ffff047224 */ /* 0x000fe200008e0e04 */
[----:B------:R-:W-:-:S03]  /*6050*/  ISETP.NE.U32.AND P1, PT, RZ, UR6, PT ;  /* 0x00000006ff007c0c */ /* 0x000fc6000bf25070 */
[----:B------:R-:W-:Y:S01]  /*6060*/  IMAD R4, R4, UR4, RZ ;  /* 0x0000000404047c24 */ /* 0x000fe2000f8e02ff */
[----:B------:R-:W-:-:S03]  /*6070*/  ISETP.NE.AND.EX P1, PT, RZ, UR7, PT, P1 ;  /* 0x00000007ff007c0c */ /* 0x000fc6000bf25310 */
[C---:B------:R-:W-:Y:S01]  /*6080*/  IMAD R11, R5.reuse, UR5, R4 ;  /* 0x00000005050b7c24 */ /* 0x040fe2000f8e0204 */
[----:B------:R-:W-:Y:S01]  /*6090*/  ULDC UR5, c[0x0][0x154] ;  /* 0x0000550000057ab9 */ /* 0x000fe20000000800 */
[----:B------:R-:W-:Y:S01]  /*60a0*/  IMAD.WIDE.U32 R4, R5, UR4, R2 ;  /* 0x0000000405047c25 */ /* 0x000fe2000f8e0002 */
[----:B------:R-:W-:-:S03]  /*60b0*/  ULDC UR4, c[0x0][0x618] ;  /* 0x0001860000047ab9 */ /* 0x000fc60000000800 */
[----:B0-----:R-:W-:Y:S02]  /*60c0*/  IMAD.MOV R10, RZ, RZ, -R20 ;  /* 0x000000ffff0a7224 */ /* 0x001fe400078e0a14 */
[----:B------:R-:W-:Y:S02]  /*60d0*/  IMAD.IADD R5, R5, 0x1, R11 ;  /* 0x0000000105057824 */ /* 0x000fe400078e020b */
[----:B-1----:R-:W-:Y:S01]  /*60e0*/  IMAD R18, R19, R10, R18 ;  /* 0x0000000a13127224 */ /* 0x002fe200078e0212 */
[----:B--2---:R-:W-:Y:S02]  /*60f0*/  I2FP.F32.U32 R10, R6 ;  /* 0x00000006000a7245 */ /* 0x004fe40000201000 */
[--C-:B------:R-:W-:Y:S02]  /*6100*/  SHF.R.U64 R19, R4, UR4, R5.reuse ;  /* 0x0000000404137c19 */ /* 0x100fe40008001205 */
[----:B------:R-:W-:Y:S01]  /*6110*/  SHF.R.U32.HI R4, RZ, UR4, R5 ;  /* 0x00000004ff047c19 */ /* 0x000fe20008011605 */
[----:B------:R-:W-:Y:S01]  /*6120*/  FMUL R10, R10, UR5 ;  /* 0x000000050a0a7c20 */ /* 0x000fe20008400000 */
[----:B------:R-:W-:-:S02]  /*6130*/  ULDC UR4, c[0x0][0x608] ;  /* 0x0001820000047ab9 */ /* 0x000fc40000000800 */
[--C-:B------:R-:W-:Y:S01]  /*6140*/  SHF.R.U64 R22, R19, UR4, R4.reuse ;  /* 0x0000000413167c19 */ /* 0x100fe20008001204 */
[----:B------:R0:W1:Y:S01]  /*6150*/  F2I.U32.TRUNC.NTZ R24, R10 ;  /* 0x0000000a00187305 */ /* 0x000062000020f000 */
[----:B------:R-:W-:Y:S01]  /*6160*/  SHF.R.U32.HI R5, RZ, UR4, R4 ;  /* 0x00000004ff057c19 */ /* 0x000fe20008011604 */
[----:B------:R-:W-:-:S03]  /*6170*/  ULDC UR4, c[0x0][0x658] ;  /* 0x0001960000047ab9 */ /* 0x000fc60000000800 */
[--C-:B------:R-:W-:Y:S02]  /*6180*/  SHF.R.U64 R20, R22, UR4, R5.reuse ;  /* 0x0000000416147c19 */ /* 0x100fe40008001205 */
[----:B------:R-:W-:-:S03]  /*6190*/  SHF.R.U32.HI R23, RZ, UR4, R5 ;  /* 0x00000004ff177c19 */ /* 0x000fc60008011605 */
[----:B------:R-:W-:Y:S02]  /*61a0*/  IMAD.MOV.U32 R4, RZ, RZ, R20 ;  /* 0x000000ffff047224 */ /* 0x000fe400078e0014 */
[----:B------:R-:W-:Y:S01]  /*61b0*/  IMAD.MOV.U32 R5, RZ, RZ, R23 ;  /* 0x000000ffff057224 */ /* 0x000fe200078e0017 */
[----:B0-----:R-:W-:Y:S06]  /*61c0*/  @!P1 BRA `(.L_x_121) ;  /* 0x0000000000289947 */ /* 0x001fec0003800000 */
        /* <DEDUP_REMOVED lines=10> */
.L_x_121:
[----:B------:R-:W-:Y:S01]  /*6270*/  ULDC UR4, c[0x0][0x648] ;  /* 0x0001920000047ab9 */ /* 0x000fe20000000800 */
[----:B------:R-:W-:Y:S01]  /*6280*/  LOP3.LUT R22, R22, UR16, RZ, 0xc0, !PT ;  /* 0x0000001016167c12 */ /* 0x000fe2000f8ec0ff */
[----:B-1----:R-:W-:Y:S01]  /*6290*/  IMAD.MOV R24, RZ, RZ, -R24 ;  /* 0x000000ffff187224 */ /* 0x002fe200078e0a18 */
[----:B------:R-:W-:Y:S01]  /*62a0*/  SHF.R.U64 R5, R4, UR4, R5 ;  /* 0x0000000404057c19 */ /* 0x000fe20008001205 */
[----:B------:R-:W-:Y:S01]  /*62b0*/  ULDC UR4, c[0x0][0x638] ;  /* 0x00018e0000047ab9 */ /* 0x000fe20000000800 */
[----:B------:R-:W-:Y:S01]  /*62c0*/  LOP3.LUT R19, R19, UR15, RZ, 0xc0, !PT ;  /* 0x0000000f13137c12 */ /* 0x000fe2000f8ec0ff */
[----:B---3--:R-:W-:Y:S01]  /*62d0*/  @P4 IMAD R18, R21, R24, R6 ;  /* 0x0000001815124224 */ /* 0x008fe200078e0206 */
[----:B------:R-:W-:Y:S01]  /*62e0*/  ULDC UR5, c[0x0][0x610] ;  /* 0x0001840000057ab9 */ /* 0x000fe20000000800 */
[----:B------:R-:W-:Y:S02]  /*62f0*/  IMAD.MOV R11, RZ, RZ, -R5 ;  /* 0x000000ffff0b7224 */ /* 0x000fe400078e0a05 */
[----:B------:R-:W-:-:S02]  /*6300*/  IMAD R5, R5, UR17, R22 ;  /* 0x0000001105057c24 */ /* 0x000fc4000f8e0216 */
[----:B------:R-:W-:Y:S01]  /*6310*/  IMAD R20, R11, UR4, R20 ;  /* 0x000000040b147c24 */ /* 0x000fe2000f8e0214 */
[----:B------:R-:W-:Y:S01]  /*6320*/  ULDC UR4, c[0x0][0x600] ;  /* 0x0001800000047ab9 */ /* 0x000fe20000000800 */
[----:B------:R-:W-:Y:S02]  /*6330*/  IMAD R18, R5, UR5, R18 ;  /* 0x0000000505127c24 */ /* 0x000fe4000f8e0212 */
[----:B------:R-:W-:Y:S02]  /*6340*/  IMAD R5, R20, UR4, R19 ;  /* 0x0000000414057c24 */ /* 0x000fe4000f8e0213 */
[----:B------:R-:W-:-:S03]  /*6350*/  IMAD.MOV.U32 R10, RZ, RZ, 0x1 ;  /* 0x00000001ff0a7424 */ /* 0x000fc600078e00ff */
[----:B------:R-:W-:Y:S02]  /*6360*/  SEL R4, R5, R18, !P4 ;  /* 0x0000001205047207 */ /* 0x000fe40006000000 */
[----:B------:R-:W-:Y:S01]  /*6370*/  SEL R6, R18, R5, !P4 ;  /* 0x0000000512067207 */ /* 0x000fe20006000000 */
[----:B------:R-:W-:-:S07]  /*6380*/  IMAD.MOV.U32 R5, RZ, RZ, R16 ;  /* 0x000000ffff057224 */ /* 0x000fce00078e0010 */
.L_x_119:
[----:B------:R-:W-:Y:S05]  /*6390*/  BSYNC B1 ;  /* 0x0000000000017941 */ /* 0x000fea0003800000 */
.L_x_118:
[----:B------:R-:W-:-:S13]  /*63a0*/  LOP3.LUT P1, RZ, R10, 0xff, RZ, 0xc0, !PT ;  /* 0x000000ff0aff7812 */ /* 0x000fda000782c0ff */
[----:B------:R-:W-:Y:S05]  /*63b0*/  @P1 BRA `(.L_x_122) ;  /* 0xfffffff400381947 */ /* 0x000fea000383ffff */
[----:B------:R-:W-:Y:S05]  /*63c0*/  BSYNC B0 ;  /* 0x0000000000007941 */ /* 0x000fea0003800000 */
.L_x_110:
[----:B------:R-:W-:-:S03]  /*63d0*/  UMOV UR4, 0xffffffff ;  /* 0xffffffff00047882 */ /* 0x000fc60000000000 */
[----:B------:R-:W-:Y:S05]  /*63e0*/  BRA.DIV UR4, `(.L_x_123) ;  /* 0x0000000604707947 */ /* 0x000fea000b800000 */
[----:B------:R-:W-:-:S13]  /*63f0*/  ELECT P0, URZ, PT ;  /* 0x00000000003f782f */ /* 0x000fda0003800000 */
.L_x_140:
[----:B------:R-:W-:Y:S04]  /*6400*/  BSSY B0, `(.L_x_124) ;  /* 0x0000034000007945 */ /* 0x000fe80003800000 */
[----:B------:R-:W-:Y:S05]  /*6410*/  @!P0 BRA `(.L_x_125) ;  /* 0x0000000000c88947 */ /* 0x000fea0003800000 */
[----:B------:R-:W-:-:S04]  /*6420*/  LOP3.LUT R7, R7, 0x2, RZ, 0xfc, !PT ;  /* 0x0000000207077812 */ /* 0x000fc800078efcff */
[----:B------:R-:W-:-:S13]  /*6430*/  ISETP.NE.AND P0, PT, R7, 0x3, PT ;  /* 0x000000030700780c */ /* 0x000fda0003f05270 */
[----:B------:R-:W-:Y:S05]  /*6440*/  @!P0 BRA `(.L_x_126) ;  /* 0x0000000000048947 */ /* 0x000fea0003800000 */
[----:B------:R-:W-:Y:S01]  /*6450*/  BPT.TRAP 0x1 ;  /* 0x000000040000795c */ /* 0x000fe20000300000 */
.L_x_126:
[----:B------:R-:W0:Y:S01]  /*6460*/  S2R R3, SR_CgaCtaId ;  /* 0x0000000000037919 */ /* 0x000e220000008800 */
[----:B------:R-:W-:Y:S02]  /*6470*/  MOV R0, 0x400 ;  /* 0x0000040000007802 */ /* 0x000fe40000000f00 */
[----:B------:R-:W-:Y:S02]  /*6480*/  SHF.L.U32 R2, R12, 0x1f, RZ ;  /* 0x0000001f0c027819 */ /* 0x000fe400000006ff */
[----:B0-----:R-:W-:-:S05]  /*6490*/  LEA R0, R3, R0, 0x18 ;  /* 0x0000000003007211 */ /* 0x001fca00078ec0ff */
[----:B------:R-:W-:-:S04]  /*64a0*/  VIADD R0, R0, 0x28 ;  /* 0x0000002800007836 */ /* 0x000fc80000000000 */
[C---:B------:R-:W-:Y:S02]  /*64b0*/  IMAD R5, R13.reuse, 0x8, R0 ;  /* 0x000000080d057824 */ /* 0x040fe400078e0200 */
[----:B------:R-:W-:Y:S02]  /*64c0*/  VIADD R13, R13, 0x1 ;  /* 0x000000010d0d7836 */ /* 0x000fe40000000000 */
[----:B------:R-:W0:Y:S03]  /*64d0*/  SYNCS.PHASECHK.TRANS64.TRYWAIT P0, [R5+URZ], R2 ;  /* 0x00000002050075a7 */ /* 0x000e26000800017f */
[----:B------:R-:W-:-:S04]  /*64e0*/  ISETP.NE.AND P1, PT, R13, 0x5, PT ;  /* 0x000000050d00780c */ /* 0x000fc80003f25270 */
[----:B------:R-:W-:Y:S02]  /*64f0*/  SEL R3, RZ, 0x1, P1 ;  /* 0x00000001ff037807 */ /* 0x000fe40000800000 */
[----:B------:R-:W-:Y:S02]  /*6500*/  SEL R13, R13, RZ, P1 ;  /* 0x000000ff0d0d7207 */ /* 0x000fe40000800000 */
[----:B------:R-:W-:-:S03]  /*6510*/  LOP3.LUT R12, R12, R3, RZ, 0x3c, !PT ;  /* 0x000000030c0c7212 */ /* 0x000fc600078e3cff */
[----:B------:R-:W-:Y:S01]  /*6520*/  IMAD R7, R13, 0x8, R0 ;  /* 0x000000080d077824 */ /* 0x000fe200078e0200 */
[----:B------:R-:W-:Y:S01]  /*6530*/  SHF.L.U32 R4, R12, 0x1f, RZ ;  /* 0x0000001f0c047819 */ /* 0x000fe200000006ff */
[----:B0-----:R-:W-:Y:S06]  /*6540*/  @!P0 BRA `(.L_x_127) ;  /* 0x00000004003c8947 */ /* 0x001fec0003800000 */
.L_x_141:
[----:B------:R-:W1:Y:S01]  /*6550*/  SYNCS.PHASECHK.TRANS64.TRYWAIT P0, [R7+URZ], R4 ;  /* 0x00000004070075a7 */ /* 0x000e62000800017f */
[----:B0-----:R-:W-:-:S05]  /*6560*/  VIADD R2, R13, 0x1 ;  /* 0x000000010d027836 */ /* 0x001fca0000000000 */
[----:B------:R-:W-:-:S04]  /*6570*/  ISETP.NE.AND P1, PT, R2, 0x5, PT ;  /* 0x000000050200780c */ /* 0x000fc80003f25270 */
[----:B------:R-:W-:Y:S02]  /*6580*/  SEL R3, RZ, 0x1, P1 ;  /* 0x00000001ff037807 */ /* 0x000fe40000800000 */
[----:B------:R-:W-:Y:S02]  /*6590*/  SEL R9, R2, RZ, P1 ;  /* 0x000000ff02097207 */ /* 0x000fe40000800000 */
[----:B------:R-:W-:-:S03]  /*65a0*/  LOP3.LUT R12, R12, R3, RZ, 0x3c, !PT ;  /* 0x000000030c0c7212 */ /* 0x000fc600078e3cff */
[----:B------:R-:W-:Y:S01]  /*65b0*/  IMAD R8, R9, 0x8, R0 ;  /* 0x0000000809087824 */ /* 0x000fe200078e0200 */
[----:B------:R-:W-:Y:S01]  /*65c0*/  SHF.L.U32 R5, R12, 0x1f, RZ ;  /* 0x0000001f0c057819 */ /* 0x000fe200000006ff */
[----:B-1----:R-:W-:Y:S06]  /*65d0*/  @!P0 BRA `(.L_x_128) ;  /* 0x00000004002c8947 */ /* 0x002fec0003800000 */
.L_x_142:
[----:B------:R-:W1:Y:S01]  /*65e0*/  SYNCS.PHASECHK.TRANS64.TRYWAIT P0, [R8+URZ], R5 ;  /* 0x00000005080075a7 */ /* 0x000e62000800017f */
[----:B------:R-:W-:-:S05]  /*65f0*/  VIADD R2, R9, 0x1 ;  /* 0x0000000109027836 */ /* 0x000fca0000000000 */
[----:B------:R-:W-:-:S04]  /*6600*/  ISETP.NE.AND P1, PT, R2, 0x5, PT ;  /* 0x000000050200780c */ /* 0x000fc80003f25270 */
[----:B------:R-:W-:Y:S02]  /*6610*/  SEL R3, RZ, 0x1, P1 ;  /* 0x00000001ff037807 */ /* 0x000fe40000800000 */
[----:B0-----:R-:W-:Y:S02]  /*6620*/  SEL R7, R2, RZ, P1 ;  /* 0x000000ff02077207 */ /* 0x001fe40000800000 */
[----:B------:R-:W-:-:S03]  /*6630*/  LOP3.LUT R9, R12, R3, RZ, 0x3c, !PT ;  /* 0x000000030c097212 */ /* 0x000fc600078e3cff */
[----:B------:R-:W-:Y:S01]  /*6640*/  IMAD R11, R7, 0x8, R0 ;  /* 0x00000008070b7824 */ /* 0x000fe200078e0200 */
[----:B------:R-:W-:Y:S01]  /*6650*/  SHF.L.U32 R6, R9, 0x1f, RZ ;  /* 0x0000001f09067819 */ /* 0x000fe200000006ff */
[----:B-1----:R-:W-:Y:S06]  /*6660*/  @!P0 BRA `(.L_x_129) ;  /* 0x00000004001c8947 */ /* 0x002fec0003800000 */
.L_x_143:
[----:B------:R-:W1:Y:S01]  /*6670*/  SYNCS.PHASECHK.TRANS64.TRYWAIT P0, [R11+URZ], R6 ;  /* 0x000000060b0075a7 */ /* 0x000e62000800017f */
[----:B------:R-:W-:-:S05]  /*6680*/  VIADD R2, R7, 0x1 ;  /* 0x0000000107027836 */ /* 0x000fca0000000000 */
[----:B------:R-:W-:-:S04]  /*6690*/  ISETP.NE.AND P1, PT, R2, 0x5, PT ;  /* 0x000000050200780c */ /* 0x000fc80003f25270 */
[----:B------:R-:W-:Y:S02]  /*66a0*/  SEL R4, RZ, 0x1, P1 ;  /* 0x00000001ff047807 */ /* 0x000fe40000800000 */
[----:B------:R-:W-:Y:S02]  /*66b0*/  SEL R3, R2, RZ, P1 ;  /* 0x000000ff02037207 */ /* 0x000fe40000800000 */
[----:B------:R-:W-:Y:S01]  /*66c0*/  LOP3.LUT R4, R9, R4, RZ, 0x3c, !PT ;  /* 0x0000000409047212 */ /* 0x000fe200078e3cff */
[----:B-1----:R-:W-:Y:S06]  /*66d0*/  @!P0 BRA `(.L_x_130) ;  /* 0x0000000400148947 */ /* 0x002fec0003800000 */
.L_x_144:
[----:B------:R-:W-:Y:S01]  /*66e0*/  IMAD R3, R3, 0x8, R0 ;  /* 0x0000000803037824 */ /* 0x000fe200078e0200 */
[----:B------:R-:W-:-:S07]  /*66f0*/  SHF.L.U32 R0, R4, 0x1f, RZ ;  /* 0x0000001f04007819 */ /* 0x000fce00000006ff */
.L_x_131:
[----:B--2---:R2:W3:Y:S02]  /*6700*/  SYNCS.PHASECHK.TRANS64.TRYWAIT P0, [R3+URZ], R0 ;  /* 0x00000000030075a7 */ /* 0x0044e4000800017f */
[----:B---3--:R-:W-:Y:S05]  /*6710*/  @!P0 NANOSLEEP.SYNCS 0x989680 ;  /* 0x009896800000895d */ /* 0x008fea0003900000 */
[----:B------:R-:W3:Y:S02]  /*6720*/  @!P0 SYNCS.PHASECHK.TRANS64 P0, [R3+URZ], R0 ;  /* 0x00000000030085a7 */ /* 0x000ee4000800007f */
[----:B---3--:R-:W-:Y:S05]  /*6730*/  @!P0 BRA `(.L_x_131) ;  /* 0xfffffffc00f08947 */ /* 0x008fea000383ffff */
.L_x_125:
[----:B------:R-:W-:Y:S05]  /*6740*/  BSYNC B0 ;  /* 0x0000000000007941 */ /* 0x000fea0003800000 */
.L_x_124:
[----:B------:R-:W-:Y:S05]  /*6750*/  EXIT ;  /* 0x000000000000794d */ /* 0x000fea0003800000 */
.L_x_19:
[----:B0-----:R-:W-:-:S04]  /*6760*/  IMAD.U32 R15, RZ, RZ, UR15 ;  /* 0x0000000fff0f7e24 */ /* 0x001fc8000f8e00ff */
[----:B------:R0:W1:Y:S03]  /*6770*/  SYNCS.PHASECHK.TRANS64.TRYWAIT P1, [R15+URZ+-0x8], R14 ;  /* 0xfffff80e0f0075a7 */ /* 0x000066000802017f */
[----:B-1----:R-:W-:Y:S05]  /*6780*/  @!P1 NANOSLEEP.SYNCS 0x989680 ;  /* 0x009896800000995d */ /* 0x002fea0003900000 */
[----:B------:R-:W1:Y:S02]  /*6790*/  @!P1 SYNCS.PHASECHK.TRANS64 P1, [R15+URZ+-0x8], R14 ;  /* 0xfffff80e0f0095a7 */ /* 0x000e64000802007f */
[----:B-1----:R-:W-:Y:S05]  /*67a0*/  @!P1 BRA `(.L_x_19) ;  /* 0xfffffffc00ec9947 */ /* 0x002fea000383ffff */
[----:B------:R-:W-:Y:S05]  /*67b0*/  BRA `(.L_x_132) ;  /* 0xffffffac00bc7947 */ /* 0x000fea000383ffff */
.L_x_24:
[----:B-1----:R-:W-:-:S04]  /*67c0*/  IMAD.U32 R15, RZ, RZ, UR6 ;  /* 0x00000006ff0f7e24 */ /* 0x002fc8000f8e00ff */
[----:B------:R1:W3:Y:S03]  /*67d0*/  SYNCS.PHASECHK.TRANS64.TRYWAIT P1, [R15+URZ], R14 ;  /* 0x0000000e0f0075a7 */ /* 0x0002e6000802017f */
[----:B---3--:R-:W-:Y:S05]  /*67e0*/  @!P1 NANOSLEEP.SYNCS 0x989680 ;  /* 0x009896800000995d */ /* 0x008fea0003900000 */
[----:B------:R-:W3:Y:S02]  /*67f0*/  @!P1 SYNCS.PHASECHK.TRANS64 P1, [R15+URZ], R14 ;  /* 0x0000000e0f0095a7 */ /* 0x000ee4000802007f */
[----:B---3--:R-:W-:Y:S05]  /*6800*/  @!P1 BRA `(.L_x_24) ;  /* 0xfffffffc00ec9947 */ /* 0x008fea000383ffff */
[----:B------:R-:W-:Y:S05]  /*6810*/  BRA `(.L_x_23) ;  /* 0xffffffb000687947 */ /* 0x000fea000383ffff */
.L_x_30:
[----:B-1----:R-:W-:-:S04]  /*6820*/  IMAD.U32 R19, RZ, RZ, UR9 ;  /* 0x00000009ff137e24 */ /* 0x002fc8000f8e00ff */
[----:B------:R1:W3:Y:S03]  /*6830*/  SYNCS.PHASECHK.TRANS64.TRYWAIT P1, [R19+URZ], R18 ;  /* 0x00000012130075a7 */ /* 0x0002e6000802017f */
[----:B---3--:R-:W-:Y:S05]  /*6840*/  @!P1 NANOSLEEP.SYNCS 0x989680 ;  /* 0x009896800000995d */ /* 0x008fea0003900000 */
[----:B------:R-:W3:Y:S02]  /*6850*/  @!P1 SYNCS.PHASECHK.TRANS64 P1, [R19+URZ], R18 ;  /* 0x00000012130095a7 */ /* 0x000ee4000802007f */
[----:B---3--:R-:W-:Y:S05]  /*6860*/  @!P1 BRA `(.L_x_30) ;  /* 0xfffffffc00ec9947 */ /* 0x008fea000383ffff */
[----:B------:R-:W-:Y:S05]  /*6870*/  BRA `(.L_x_29) ;  /* 0xffffffb400c07947 */ /* 0x000fea000383ffff */
.L_x_38:
[----:B01----:R-:W-:-:S04]  /*6880*/  IMAD.U32 R15, RZ, RZ, UR15 ;  /* 0x0000000fff0f7e24 */ /* 0x003fc8000f8e00ff */
[----:B------:R0:W1:Y:S03]  /*6890*/  SYNCS.PHASECHK.TRANS64.TRYWAIT P1, [R15+URZ+0x8], R14 ;  /* 0x0000080e0f0075a7 */ /* 0x000066000802017f */
[----:B-1----:R-:W-:Y:S05]  /*68a0*/  @!P1 NANOSLEEP.SYNCS 0x989680 ;  /* 0x009896800000995d */ /* 0x002fea0003900000 */
[----:B------:R-:W1:Y:S02]  /*68b0*/  @!P1 SYNCS.PHASECHK.TRANS64 P1, [R15+URZ+0x8], R14 ;  /* 0x0000080e0f0095a7 */ /* 0x000e64000802007f */
[----:B-1----:R-:W-:Y:S05]  /*68c0*/  @!P1 BRA `(.L_x_38) ;  /* 0xfffffffc00ec9947 */ /* 0x002fea000383ffff */
[----:B------:R-:W-:Y:S05]  /*68d0*/  BRA `(.L_x_133) ;  /* 0xffffffc000047947 */ /* 0x000fea000383ffff */
.L_x_111:
[----:B------:R-:W-:Y:S01]  /*68e0*/  BSSY B1, `(.L_x_134) ;  /* 0x0000006000017945 */ /* 0x000fe20003800000 */
[----:B------:R-:W-:-:S07]  /*68f0*/  IMAD.MOV.U32 R10, RZ, RZ, -0x1 ;  /* 0xffffffffff0a7424 */ /* 0x000fce00078e00ff */
[----:B------:R-:W-:Y:S05]  /*6900*/  WARPSYNC.COLLECTIVE R10, `(.L_x_135) ;  /* 0x000000000a0c7348 */ /* 0x000fea0003c00000 */
[----:B------:R-:W-:Y:S02]  /*6910*/  ELECT P1, UR62, PT ;  /* 0x00000000003e782f */ /* 0x000fe40003820000 */
[----:B------:R-:W-:Y:S01]  /*6920*/  MOV R10, UR62 ;  /* 0x0000003e000a7c02 */ /* 0x000fe20008000f00 */
[----:B------:R-:W-:Y:S10]  /*6930*/  ENDCOLLECTIVE ;  /* 0x000000000000791b */ /* 0x000ff40003800000 */
.L_x_135:
[----:B------:R-:W-:Y:S05]  /*6940*/  BSYNC B1 ;  /* 0x0000000000017941 */ /* 0x000fea0003800000 */
.L_x_134:
[----:B------:R-:W-:Y:S05]  /*6950*/  BRA `(.L_x_136) ;  /* 0xffffffec00dc7947 */ /* 0x000fea000383ffff */
.L_x_114:
[----:B0-----:R0:W1:Y:S02]  /*6960*/  SYNCS.PHASECHK.TRANS64.TRYWAIT P1, [R19+URZ+0x28], R10 ;  /* 0x0000280a130075a7 */ /* 0x001064000802017f */
[----:B-1----:R-:W-:Y:S05]  /*6970*/  @!P1 NANOSLEEP.SYNCS 0x989680 ;  /* 0x009896800000995d */ /* 0x002fea0003900000 */
[----:B------:R-:W1:Y:S02]  /*6980*/  @!P1 SYNCS.PHASECHK.TRANS64 P1, [R19+URZ+0x28], R10 ;  /* 0x0000280a130095a7 */ /* 0x000e64000802007f */
[----:B-1----:R-:W-:Y:S05]  /*6990*/  @!P1 BRA `(.L_x_114) ;  /* 0xfffffffc00f09947 */ /* 0x002fea000383ffff */
[----:B------:R-:W-:Y:S05]  /*69a0*/  BRA `(.L_x_137) ;  /* 0xfffffff000187947 */ /* 0x000fea000383ffff */
.L_x_123:
[----:B------:R-:W-:Y:S01]  /*69b0*/  BSSY B0, `(.L_x_138) ;  /* 0x0000006000007945 */ /* 0x000fe20003800000 */
[----:B------:R-:W-:-:S07]  /*69c0*/  IMAD.MOV.U32 R10, RZ, RZ, -0x1 ;  /* 0xffffffffff0a7424 */ /* 0x000fce00078e00ff */
[----:B------:R-:W-:Y:S05]  /*69d0*/  WARPSYNC.COLLECTIVE R10, `(.L_x_139) ;  /* 0x000000000a0c7348 */ /* 0x000fea0003c00000 */
[----:B------:R-:W-:Y:S02]  /*69e0*/  ELECT P1, UR62, PT ;  /* 0x00000000003e782f */ /* 0x000fe40003820000 */
[----:B------:R-:W-:Y:S01]  /*69f0*/  MOV R10, UR62 ;  /* 0x0000003e000a7c02 */ /* 0x000fe20008000f00 */
[----:B------:R-:W-:Y:S10]  /*6a00*/  ENDCOLLECTIVE ;  /* 0x000000000000791b */ /* 0x000ff40003800000 */
.L_x_139:
[----:B------:R-:W-:Y:S05]  /*6a10*/  BSYNC B0 ;  /* 0x0000000000007941 */ /* 0x000fea0003800000 */
.L_x_138:
[----:B------:R-:W-:Y:S01]  /*6a20*/  PLOP3.LUT P0, PT, P1, PT, PT, 0x80, 0x0 ;  /* 0x000000000000781c */ /* 0x000fe20000f0f070 */
[----:B------:R-:W-:-:S12]  /*6a30*/  BRA `(.L_x_140) ;  /* 0xfffffff800707947 */ /* 0x000fd8000383ffff */
.L_x_127:
[----:B0-----:R0:W1:Y:S02]  /*6a40*/  SYNCS.PHASECHK.TRANS64.TRYWAIT P0, [R5+URZ], R2 ;  /* 0x00000002050075a7 */ /* 0x001064000800017f */
[----:B-1----:R-:W-:Y:S05]  /*6a50*/  @!P0 NANOSLEEP.SYNCS 0x989680 ;  /* 0x009896800000895d */ /* 0x002fea0003900000 */
[----:B------:R-:W1:Y:S02]  /*6a60*/  @!P0 SYNCS.PHASECHK.TRANS64 P0, [R5+URZ], R2 ;  /* 0x00000002050085a7 */ /* 0x000e64000800007f */
[----:B-1----:R-:W-:Y:S05]  /*6a70*/  @!P0 BRA `(.L_x_127) ;  /* 0xfffffffc00f08947 */ /* 0x002fea000383ffff */
[----:B------:R-:W-:Y:S05]  /*6a80*/  BRA `(.L_x_141) ;  /* 0xfffffff800b07947 */ /* 0x000fea000383ffff */
.L_x_128:
[----:B0-----:R0:W1:Y:S02]  /*6a90*/  SYNCS.PHASECHK.TRANS64.TRYWAIT P0, [R7+URZ], R4 ;  /* 0x00000004070075a7 */ /* 0x001064000800017f */
[----:B-1----:R-:W-:Y:S05]  /*6aa0*/  @!P0 NANOSLEEP.SYNCS 0x989680 ;  /* 0x009896800000895d */ /* 0x002fea0003900000 */
[----:B------:R-:W1:Y:S02]  /*6ab0*/  @!P0 SYNCS.PHASECHK.TRANS64 P0, [R7+URZ], R4 ;  /* 0x00000004070085a7 */ /* 0x000e64000800007f */
[----:B-1----:R-:W-:Y:S05]  /*6ac0*/  @!P0 BRA `(.L_x_128) ;  /* 0xfffffffc00f08947 */ /* 0x002fea000383ffff */
[----:B------:R-:W-:Y:S05]  /*6ad0*/  BRA `(.L_x_142) ;  /* 0xfffffff800c07947 */ /* 0x000fea000383ffff */
.L_x_129:
[----:B0-----:R0:W1:Y:S02]  /*6ae0*/  SYNCS.PHASECHK.TRANS64.TRYWAIT P0, [R8+URZ], R5 ;  /* 0x00000005080075a7 */ /* 0x001064000800017f */
[----:B-1----:R-:W-:Y:S05]  /*6af0*/  @!P0 NANOSLEEP.SYNCS 0x989680 ;  /* 0x009896800000895d */ /* 0x002fea0003900000 */
[----:B------:R-:W1:Y:S02]  /*6b00*/  @!P0 SYNCS.PHASECHK.TRANS64 P0, [R8+URZ], R5 ;  /* 0x00000005080085a7 */ /* 0x000e64000800007f */
[----:B-1----:R-:W-:Y:S05]  /*6b10*/  @!P0 BRA `(.L_x_129) ;  /* 0xfffffffc00f08947 */ /* 0x002fea000383ffff */
[----:B------:R-:W-:Y:S05]  /*6b20*/  BRA `(.L_x_143) ;  /* 0xfffffff800d07947 */ /* 0x000fea000383ffff */
.L_x_130:
[----:B-1----:R1:W2:Y:S02]  /*6b30*/  SYNCS.PHASECHK.TRANS64.TRYWAIT P0, [R11+URZ], R6 ;  /* 0x000000060b0075a7 */ /* 0x0022a4000800017f */
[----:B--2---:R-:W-:Y:S05]  /*6b40*/  @!P0 NANOSLEEP.SYNCS 0x989680 ;  /* 0x009896800000895d */ /* 0x004fea0003900000 */
[----:B------:R-:W2:Y:S02]  /*6b50*/  @!P0 SYNCS.PHASECHK.TRANS64 P0, [R11+URZ], R6 ;  /* 0x000000060b0085a7 */ /* 0x000ea4000800007f */
[----:B--2---:R-:W-:Y:S05]  /*6b60*/  @!P0 BRA `(.L_x_130) ;  /* 0xfffffffc00f08947 */ /* 0x004fea000383ffff */
[----:B------:R-:W-:Y:S05]  /*6b70*/  BRA `(.L_x_144) ;  /* 0xfffffff800d87947 */ /* 0x000fea000383ffff */
.L_x_145:
[----:B------:R-:W-:-:S00]  /*6b80*/  BRA `(.L_x_145) ;  /* 0xfffffffc00fc7947 */ /* 0x000fc0000383ffff */
[----:B------:R-:W-:-:S00]  /*6b90*/  NOP ;  /* 0x0000000000007918 */ /* 0x000fc00000000000 */
        /* <DEDUP_REMOVED lines=14> */
.L_x_146:


//--------------------- .nv.shared._ZN7cutlass13device_kernelINS_4gemm6kernel13GemmUniversalIN4cute5tupleIJiiiiEEENS1_10collective13CollectiveMmaINS1_37MainloopSm90TmaGmmaWarpSpecializedFP8ILi5ENS5_IJNS4_1CILi1EEENSA_ILi2EEESB_EEENS1_32KernelTmaWarpSpecializedPingpongEEENS5_IJNSA_ILi64EEESG_SG_EEENS_12float_e4m3_tENS5_IJlSB_lEEESI_SJ_NS4_8TiledMMAINS4_8MMA_AtomIJNS4_4SM904GMMA30MMA_64x64x32_F32E4M3E4M3_SS_TNILNSN_7ScaleInE1ELSP_1EEEEEENS4_6LayoutINS5_IJSB_SB_SB_EEENS5_IJNSA_ILi0EEESU_SU_EEEEENS5_IJNS4_10UnderscoreESX_SX_EEEEENS4_23SM90_TMA_LOAD_MULTICASTENS4_14ComposedLayoutINS4_7SwizzleILi2ELi4ELi3EEENS4_18smem_ptr_flag_bitsILi8EEENSS_INS5_IJNSA_ILi8EEESG_EEENS5_IJSG_SB_EEEEEEEvNS4_8identityENS4_13SM90_TMA_LOADES1A_vS1B_EENS_8epilogue10collective6detail29Sm90TmaWarpSpecializedAdapterINS1F_15DefaultEpilogueISI_SJ_SJ_NS1E_6thread17LinearCombinationISI_Li1EffLNS1J_9ScaleType4KindE0ELNS_15FloatRoundStyleE2ESI_EENS1_15EpilogueDefaultEEEEEvvEEEEvNT_6ParamsE --------------------------
	.section	.nv.shared._ZN7cutlass13device_kernelINS_4gemm6kernel13GemmUniversalIN4cute5tupleIJiiiiEEENS1_10collective13CollectiveMmaINS1_37MainloopSm90TmaGmmaWarpSpecializedFP8ILi5ENS5_IJNS4_1CILi1EEENSA_ILi2EEESB_EEENS1_32KernelTmaWarpSpecializedPingpongEEENS5_IJNSA_ILi64EEESG_SG_EEENS_12float_e4m3_tENS5_IJlSB_lEEESI_SJ_NS4_8TiledMMAINS4_8MMA_AtomIJNS4_4SM904GMMA30MMA_64x64x32_F32E4M3E4M3_SS_TNILNSN_7ScaleInE1ELSP_1EEEEEENS4_6LayoutINS5_IJSB_SB_SB_EEENS5_IJNSA_ILi0EEESU_SU_EEEEENS5_IJNS4_10UnderscoreESX_SX_EEEEENS4_23SM90_TMA_LOAD_MULTICASTENS4_14ComposedLayoutINS4_7SwizzleILi2ELi4ELi3EEENS4_18smem_ptr_flag_bitsILi8EEENSS_INS5_IJNSA_ILi8EEESG_EEENS5_IJSG_SB_EEEEEEEvNS4_8identityENS4_13SM90_TMA_LOADES1A_vS1B_EENS_8epilogue10collective6detail29Sm90TmaWarpSpecializedAdapterINS1F_15DefaultEpilogueISI_SJ_SJ_NS1E_6thread17LinearCombinationISI_Li1EffLNS1J_9ScaleType4KindE0ELNS_15FloatRoundStyleE2ESI_EENS1_15EpilogueDefaultEEEEEvvEEEEvNT_6ParamsE,"aw",@nobits
	.sectionflags	@""
	.align	16
	.zero		1024


//--------------------- .nv.shared.reserved.0     --------------------------
	.section	.nv.shared.reserved.0,"aw",@nobits
	.weak		__nv_reservedSMEM_offset_0_alias
	.size		__nv_reservedSMEM_offset_0_alias, 0, 0
	.other		__nv_reservedSMEM_offset_0_alias,@"STO_CUDA_RESERVED_SHARED STV_DEFAULT"
__nv_reservedSMEM_offset_0_alias:
	.zero		0


//--------------------- .nv.global                --------------------------
	.section	.nv.global,"aw",@nobits
.nv.global:
	.type		_ZN39_INTERNAL_4ca90634_4_k_cu_2e637567_32424cute1_E,@object
	.size		_ZN39_INTERNAL_4ca90634_4_k_cu_2e637567_32424cute1_E,(_ZN39_INTERNAL_4ca90634_4_k_cu_2e637567_32424cuda3std3__45__cpo6cbeginE - _ZN39_INTERNAL_4ca90634_4_k_cu_2e637567_32424cute1_E)
_ZN39_INTERNAL_4ca90634_4_k_cu_2e637567_32424cute1_E:
	.zero		1
	.type		_ZN39_INTERNAL_4ca90634_4_k_cu_2e637567_32424cuda3std3__45__cpo6cbeginE,@object
	.size		_ZN39_INTERNAL_4ca90634_4_k_cu_2e637567_32424cuda3std3__45__cpo6cbeginE,(_ZN39_INTERNAL_4ca90634_4_k_cu_2e637567_32424cuda3std3__48in_placeE - _ZN39_INTERNAL_4ca90634_4_k_cu_2e637567_32424cuda3std3__45__cpo6cbeginE)
_ZN39_INTERNAL_4ca90634_4_k_cu_2e637567_32424cuda3std3__45__cpo6cbeginE:
	.zero		1
	.type		_ZN39_INTERNAL_4ca90634_4_k_cu_2e637567_32424cuda3std3__48in_placeE,@object
	.size		_ZN39_INTERNAL_4ca90634_4_k_cu_2e637567_32424cuda3std3__48in_placeE,(_ZN39_INTERNAL_4ca90634_4_k_cu_2e637567_32424cuda3std6ranges3__45__cpo9iter_moveE - _ZN39_INTERNAL_4ca90634_4_k_cu_2e637567_32424cuda3std3__48in_placeE)
_ZN39_INTERNAL_4ca90634_4_k_cu_2e637567_32424cuda3std3__48in_placeE:
	.zero		1
	.type		_ZN39_INTERNAL_4ca90634_4_k_cu_2e637567_32424cuda3std6ranges3__45__cpo9iter_moveE,@object
	.size		_ZN39_INTERNAL_4ca90634_4_k_cu_2e637567_32424cuda3std6ranges3__45__cpo9iter_moveE,(_ZN39_INTERNAL_4ca90634_4_k_cu_2e637567_32424cuda3std3__45__cpo5beginE - _ZN39_INTERNAL_4ca90634_4_k_cu_2e637567_32424cuda3std6ranges3__45__cpo9iter_moveE)
_ZN39_INTERNAL_4ca90634_4_k_cu_2e637567_32424cuda3std6ranges3__45__cpo9iter_moveE:
	.zero		1
	.type		_ZN39_INTERNAL_4ca90634_4_k_cu_2e637567_32424cuda3std3__45__cpo5beginE,@object
	.size		_ZN39_INTERNAL_4ca90634_4_k_cu_2e637567_32424cuda3std3__45__cpo5beginE,(_ZN39_INTERNAL_4ca90634_4_k_cu_2e637567_32424cuda3std3__441_GLOBAL__N__4ca90634_4_k_cu_2e637567_32426ignoreE - _ZN39_INTERNAL_4ca90634_4_k_cu_2e637567_32424cuda3std3__45__cpo5beginE)
_ZN39_INTERNAL_4ca90634_4_k_cu_2e637567_32424cuda3std3__45__cpo5beginE:
	.zero		1
	.type		_ZN39_INTERNAL_4ca90634_4_k_cu_2e637567_32424cuda3std3__441_GLOBAL__N__4ca90634_4_k_cu_2e637567_32426ignoreE,@object
	.size		_ZN39_INTERNAL_4ca90634_4_k_cu_2e637567_32424cuda3std3__441_GLOBAL__N__4ca90634_4_k_cu_2e637567_32426ignoreE,(_ZN39_INTERNAL_4ca90634_4_k_cu_2e637567_32424cute7productE - _ZN39_INTERNAL_4ca90634_4_k_cu_2e637567_32424cuda3std3__441_GLOBAL__N__4ca90634_4_k_cu_2e637567_32426ignoreE)
_ZN39_INTERNAL_4ca90634_4_k_cu_2e637567_32424cuda3std3__441_GLOBAL__N__4ca90634_4_k_cu_2e637567_32426ignoreE:
	.zero		1
	.type		_ZN39_INTERNAL_4ca90634_4_k_cu_2e637567_32424cute7productE,@object
	.size		_ZN39_INTERNAL_4ca90634_4_k_cu_2e637567_32424cute7productE,(_ZN39_INTERNAL_4ca90634_4_k_cu_2e637567_32424cuda3std3__45__cpo3endE - _ZN39_INTERNAL_4ca90634_4_k_cu_2e637567_32424cute7productE)
_ZN39_INTERNAL_4ca90634_4_k_cu_2e637567_32424cute7productE:
	.zero		1
	.type		_ZN39_INTERNAL_4ca90634_4_k_cu_2e637567_32424cuda3std3__45__cpo3endE,@object
	.size		_ZN39_INTERNAL_4ca90634_4_k_cu_2e637567_32424cuda3std3__45__cpo3endE,(_ZN39_INTERNAL_4ca90634_4_k_cu_2e637567_32424cuda3std3__419piecewise_constructE - _ZN39_INTERNAL_4ca90634_4_k_cu_2e637567_32424cuda3std3__45__cpo3endE)
_ZN39_INTERNAL_4ca90634_4_k_cu_2e637567_32424cuda3std3__45__cpo3endE:
	.zero		1
	.type		_ZN39_INTERNAL_4ca90634_4_k_cu_2e637567_32424cuda3std3__419piecewise_constructE,@object
	.size		_ZN39_INTERNAL_4ca90634_4_k_cu_2e637567_32424cuda3std3__419piecewise_constructE,(_ZN39_INTERNAL_4ca90634_4_k_cu_2e637567_32424cuda3std3__45__cpo4cendE - _ZN39_INTERNAL_4ca90634_4_k_cu_2e637567_32424cuda3std3__419piecewise_constructE)
_ZN39_INTERNAL_4ca90634_4_k_cu_2e637567_32424cuda3std3__419piecewise_constructE:
	.zero		1
	.type		_ZN39_INTERNAL_4ca90634_4_k_cu_2e637567_32424cuda3std3__45__cpo4cendE,@object
	.size		_ZN39_INTERNAL_4ca90634_4_k_cu_2e637567_32424cuda3std3__45__cpo4cendE,(_ZN39_INTERNAL_4ca90634_4_k_cu_2e637567_32424cuda3std6ranges3__45__cpo4swapE - _ZN39_INTERNAL_4ca90634_4_k_cu_2e637567_32424cuda3std3__45__cpo4cendE)
_ZN39_INTERNAL_4ca90634_4_k_cu_2e637567_32424cuda3std3__45__cpo4cendE:
	.zero		1
	.type		_ZN39_INTERNAL_4ca90634_4_k_cu_2e637567_32424cuda3std6ranges3__45__cpo4swapE,@object
	.size		_ZN39_INTERNAL_4ca90634_4_k_cu_2e637567_32424cuda3std6ranges3__45__cpo4swapE,(.L_7 - _ZN39_INTERNAL_4ca90634_4_k_cu_2e637567_32424cuda3std6ranges3__45__cpo4swapE)
_ZN39_INTERNAL_4ca90634_4_k_cu_2e637567_32424cuda3std6ranges3__45__cpo4swapE:
	.zero		1
.L_7:


//--------------------- .nv.constant0._ZN7cutlass13device_kernelINS_4gemm6kernel13GemmUniversalIN4cute5tupleIJiiiiEEENS1_10collective13CollectiveMmaINS1_37MainloopSm90TmaGmmaWarpSpecializedFP8ILi5ENS5_IJNS4_1CILi1EEENSA_ILi2EEESB_EEENS1_32KernelTmaWarpSpecializedPingpongEEENS5_IJNSA_ILi64EEESG_SG_EEENS_12float_e4m3_tENS5_IJlSB_lEEESI_SJ_NS4_8TiledMMAINS4_8MMA_AtomIJNS4_4SM904GMMA30MMA_64x64x32_F32E4M3E4M3_SS_TNILNSN_7ScaleInE1ELSP_1EEEEEENS4_6LayoutINS5_IJSB_SB_SB_EEENS5_IJNSA_ILi0EEESU_SU_EEEEENS5_IJNS4_10UnderscoreESX_SX_EEEEENS4_23SM90_TMA_LOAD_MULTICASTENS4_14ComposedLayoutINS4_7SwizzleILi2ELi4ELi3EEENS4_18smem_ptr_flag_bitsILi8EEENSS_INS5_IJNSA_ILi8EEESG_EEENS5_IJSG_SB_EEEEEEEvNS4_8identityENS4_13SM90_TMA_LOADES1A_vS1B_EENS_8epilogue10collective6detail29Sm90TmaWarpSpecializedAdapterINS1F_15DefaultEpilogueISI_SJ_SJ_NS1E_6thread17LinearCombinationISI_Li1EffLNS1J_9ScaleType4KindE0ELNS_15FloatRoundStyleE2ESI_EENS1_15EpilogueDefaultEEEEEvvEEEEvNT_6ParamsE --------------------------
	.section	.nv.constant0._ZN7cutlass13device_kernelINS_4gemm6kernel13GemmUniversalIN4cute5tupleIJiiiiEEENS1_10collective13CollectiveMmaINS1_37MainloopSm90TmaGmmaWarpSpecializedFP8ILi5ENS5_IJNS4_1CILi1EEENSA_ILi2EEESB_EEENS1_32KernelTmaWarpSpecializedPingpongEEENS5_IJNSA_ILi64EEESG_SG_EEENS_12float_e4m3_tENS5_IJlSB_lEEESI_SJ_NS4_8TiledMMAINS4_8MMA_AtomIJNS4_4SM904GMMA30MMA_64x64x32_F32E4M3E4M3_SS_TNILNSN_7ScaleInE1ELSP_1EEEEEENS4_6LayoutINS5_IJSB_SB_SB_EEENS5_IJNSA_ILi0EEESU_SU_EEEEENS5_IJNS4_10UnderscoreESX_SX_EEEEENS4_23SM90_TMA_LOAD_MULTICASTENS4_14ComposedLayoutINS4_7SwizzleILi2ELi4ELi3EEENS4_18smem_ptr_flag_bitsILi8EEENSS_INS5_IJNSA_ILi8EEESG_EEENS5_IJSG_SB_EEEEEEEvNS4_8identityENS4_13SM90_TMA_LOADES1A_vS1B_EENS_8epilogue10collective6detail29Sm90TmaWarpSpecializedAdapterINS1F_15DefaultEpilogueISI_SJ_SJ_NS1E_6thread17LinearCombinationISI_Li1EffLNS1J_9ScaleType4KindE0ELNS_15FloatRoundStyleE2ESI_EENS1_15EpilogueDefaultEEEEEvvEEEEvNT_6ParamsE,"a",@progbits
	.sectionflags	@""
	.align	4
.nv.constant0._ZN7cutlass13device_kernelINS_4gemm6kernel13GemmUniversalIN4cute5tupleIJiiiiEEENS1_10collective13CollectiveMmaINS1_37MainloopSm90TmaGmmaWarpSpecializedFP8ILi5ENS5_IJNS4_1CILi1EEENSA_ILi2EEESB_EEENS1_32KernelTmaWarpSpecializedPingpongEEENS5_IJNSA_ILi64EEESG_SG_EEENS_12float_e4m3_tENS5_IJlSB_lEEESI_SJ_NS4_8TiledMMAINS4_8MMA_AtomIJNS4_4SM904GMMA30MMA_64x64x32_F32E4M3E4M3_SS_TNILNSN_7ScaleInE1ELSP_1EEEEEENS4_6LayoutINS5_IJSB_SB_SB_EEENS5_IJNSA_ILi0EEESU_SU_EEEEENS5_IJNS4_10UnderscoreESX_SX_EEEEENS4_23SM90_TMA_LOAD_MULTICASTENS4_14ComposedLayoutINS4_7SwizzleILi2ELi4ELi3EEENS4_18smem_ptr_flag_bitsILi8EEENSS_INS5_IJNSA_ILi8EEESG_EEENS5_IJSG_SB_EEEEEEEvNS4_8identityENS4_13SM90_TMA_LOADES1A_vS1B_EENS_8epilogue10collective6detail29Sm90TmaWarpSpecializedAdapterINS1F_15DefaultEpilogueISI_SJ_SJ_NS1E_6thread17LinearCombinationISI_Li1EffLNS1J_9ScaleType4KindE0ELNS_15FloatRoundStyleE2ESI_EENS1_15EpilogueDefaultEEEEEvvEEEEvNT_6ParamsE:
	.zero		1664


//--------------------- SYMBOLS --------------------------

	.type		.nv.reservedSmem.offset0,@object
	.size		.nv.reservedSmem.offset0,0x4
